//
// Generated by NVIDIA NVVM Compiler
//
// Compiler Build ID: CL-36424714
// Cuda compilation tools, release 13.0, V13.0.88
// Based on NVVM 20.0.0
//

.version 9.0
.target sm_100
.address_size 64

	// .globl	_Z13conv3d_kernelPKfS0_Pfmm

.visible .entry _Z13conv3d_kernelPKfS0_Pfmm(
	.param .u64 .ptr .align 1 _Z13conv3d_kernelPKfS0_Pfmm_param_0,
	.param .u64 .ptr .align 1 _Z13conv3d_kernelPKfS0_Pfmm_param_1,
	.param .u64 .ptr .align 1 _Z13conv3d_kernelPKfS0_Pfmm_param_2,
	.param .u64 _Z13conv3d_kernelPKfS0_Pfmm_param_3,
	.param .u64 _Z13conv3d_kernelPKfS0_Pfmm_param_4
)
{
	.reg .pred 	%p<101>;
	.reg .b32 	%r<50>;
	.reg .b32 	%f<101>;
	.reg .b64 	%rd<169>;

	ld.param.u64 	%rd33, [_Z13conv3d_kernelPKfS0_Pfmm_param_0];
	ld.param.u64 	%rd34, [_Z13conv3d_kernelPKfS0_Pfmm_param_1];
	ld.param.u64 	%rd35, [_Z13conv3d_kernelPKfS0_Pfmm_param_3];
	ld.param.u64 	%rd32, [_Z13conv3d_kernelPKfS0_Pfmm_param_4];
	cvta.to.global.u64 	%rd1, %rd34;
	cvta.to.global.u64 	%rd2, %rd33;
	mov.u32 	%r20, %ctaid.x;
	mov.u32 	%r21, %ntid.x;
	mov.u32 	%r22, %tid.x;
	mad.lo.s32 	%r23, %r20, %r21, %r22;
	mov.u32 	%r24, %ctaid.y;
	mov.u32 	%r25, %ntid.y;
	mov.u32 	%r26, %tid.y;
	mad.lo.s32 	%r27, %r24, %r25, %r26;
	mov.u32 	%r29, %ctaid.z;
	mov.u32 	%r30, %ntid.z;
	mov.u32 	%r31, %tid.z;
	mad.lo.s32 	%r32, %r29, %r30, %r31;
	cvt.s64.s32 	%rd3, %r23;
	cvt.u64.u32 	%rd4, %r27;
	max.u64 	%rd36, %rd3, %rd4;
	cvt.u64.u32 	%rd5, %r32;
	max.u64 	%rd37, %rd5, %rd36;
	setp.ge.u64 	%p6, %rd37, %rd35;
	@%p6 bra 	$L__BB0_47;
	setp.eq.s64 	%p7, %rd32, 0;
	mov.f32 	%f79, 0f00000000;
	@%p7 bra 	$L__BB0_46;
	cvt.u32.u64 	%r33, %rd5;
	cvt.u32.u64 	%r34, %rd4;
	add.s64 	%rd39, %rd32, -1;
	shr.u64 	%rd40, %rd39, 1;
	cvt.u32.u64 	%r35, %rd40;
	sub.s32 	%r1, %r34, %r35;
	sub.s32 	%r2, %r33, %r35;
	and.b64  	%rd6, %rd32, 7;
	and.b64  	%rd7, %rd32, -8;
	neg.s64 	%rd8, %rd7;
	mov.f32 	%f79, 0f00000000;
	mov.b64 	%rd162, 0;
	cvt.u32.u64 	%r37, %rd3;
$L__BB0_3:
	cvt.u32.u64 	%r36, %rd162;
	add.s64 	%rd42, %rd32, -1;
	shr.u64 	%rd43, %rd42, 1;
	cvt.u32.u64 	%r38, %rd43;
	sub.s32 	%r39, %r37, %r38;
	add.s32 	%r40, %r39, %r36;
	setp.gt.s32 	%p8, %r40, -1;
	cvt.s64.s32 	%rd44, %r40;
	setp.gt.u64 	%p9, %rd35, %rd44;
	and.pred  	%p1, %p8, %p9;
	mul.lo.s64 	%rd10, %rd35, %rd44;
	mov.b64 	%rd163, 0;
$L__BB0_4:
	setp.lt.u64 	%p10, %rd32, 8;
	cvt.u32.u64 	%r41, %rd163;
	add.s32 	%r42, %r1, %r41;
	setp.gt.s32 	%p11, %r42, -1;
	and.pred  	%p2, %p1, %p11;
	cvt.s64.s32 	%rd12, %r42;
	add.s64 	%rd46, %rd10, %rd12;
	mul.lo.s64 	%rd13, %rd46, %rd35;
	mad.lo.s64 	%rd14, %rd162, %rd32, %rd163;
	mul.lo.s64 	%rd15, %rd14, %rd32;
	mov.b64 	%rd167, 0;
	@%p10 bra 	$L__BB0_23;
	cvt.u32.u64 	%r43, %rd5;
	add.s64 	%rd48, %rd32, -1;
	shr.u64 	%rd49, %rd48, 1;
	cvt.u32.u64 	%r44, %rd49;
	sub.s32 	%r45, %r43, %r44;
	add.s32 	%r49, %r45, 3;
	setp.gt.u64 	%p12, %rd35, %rd12;
	and.pred  	%p3, %p2, %p12;
	mul.lo.s64 	%rd51, %rd32, %rd14;
	shl.b64 	%rd52, %rd51, 2;
	add.s64 	%rd164, %rd1, %rd52;
	mov.b64 	%rd165, 0;
$L__BB0_6:
	.pragma "nounroll";
	add.s32 	%r5, %r49, -3;
	setp.gt.s32 	%p13, %r5, -1;
	cvt.s64.s32 	%rd53, %r5;
	setp.gt.u64 	%p14, %rd35, %rd53;
	and.pred  	%p15, %p13, %p14;
	and.pred  	%p16, %p3, %p15;
	not.pred 	%p17, %p16;
	@%p17 bra 	$L__BB0_8;
	cvt.u64.u32 	%rd54, %r5;
	add.s64 	%rd55, %rd13, %rd54;
	shl.b64 	%rd56, %rd55, 2;
	add.s64 	%rd57, %rd2, %rd56;
	ld.global.nc.f32 	%f44, [%rd57];
	ld.global.nc.f32 	%f45, [%rd164];
	fma.rn.f32 	%f79, %f44, %f45, %f79;
$L__BB0_8:
	add.s32 	%r6, %r49, -2;
	setp.gt.s32 	%p18, %r6, -1;
	cvt.s64.s32 	%rd58, %r6;
	setp.gt.u64 	%p19, %rd35, %rd58;
	and.pred  	%p20, %p18, %p19;
	and.pred  	%p21, %p3, %p20;
	and.b64  	%rd59, %rd165, 4294967288;
	add.s64 	%rd60, %rd15, %rd59;
	shl.b64 	%rd61, %rd60, 2;
	add.s64 	%rd19, %rd1, %rd61;
	not.pred 	%p22, %p21;
	@%p22 bra 	$L__BB0_10;
	cvt.u64.u32 	%rd62, %r6;
	add.s64 	%rd63, %rd13, %rd62;
	shl.b64 	%rd64, %rd63, 2;
	add.s64 	%rd65, %rd2, %rd64;
	ld.global.nc.f32 	%f46, [%rd65];
	ld.global.nc.f32 	%f47, [%rd19+4];
	fma.rn.f32 	%f79, %f46, %f47, %f79;
$L__BB0_10:
	add.s32 	%r7, %r49, -1;
	setp.gt.s32 	%p23, %r7, -1;
	cvt.s64.s32 	%rd66, %r7;
	setp.gt.u64 	%p24, %rd35, %rd66;
	and.pred  	%p25, %p23, %p24;
	and.pred  	%p26, %p3, %p25;
	not.pred 	%p27, %p26;
	@%p27 bra 	$L__BB0_12;
	cvt.u64.u32 	%rd67, %r7;
	add.s64 	%rd68, %rd13, %rd67;
	shl.b64 	%rd69, %rd68, 2;
	add.s64 	%rd70, %rd2, %rd69;
	ld.global.nc.f32 	%f48, [%rd70];
	ld.global.nc.f32 	%f49, [%rd19+8];
	fma.rn.f32 	%f79, %f48, %f49, %f79;
$L__BB0_12:
	add.s32 	%r8, %r49, 4;
	setp.gt.s32 	%p28, %r49, -1;
	cvt.s64.s32 	%rd71, %r49;
	setp.gt.u64 	%p29, %rd35, %rd71;
	and.pred  	%p30, %p28, %p29;
	and.pred  	%p31, %p3, %p30;
	not.pred 	%p32, %p31;
	@%p32 bra 	$L__BB0_14;
	cvt.u64.u32 	%rd72, %r49;
	add.s64 	%rd73, %rd13, %rd72;
	shl.b64 	%rd74, %rd73, 2;
	add.s64 	%rd75, %rd2, %rd74;
	ld.global.nc.f32 	%f50, [%rd75];
	ld.global.nc.f32 	%f51, [%rd19+12];
	fma.rn.f32 	%f79, %f50, %f51, %f79;
$L__BB0_14:
	add.s32 	%r9, %r49, 1;
	setp.gt.s32 	%p33, %r9, -1;
	cvt.s64.s32 	%rd76, %r9;
	setp.gt.u64 	%p34, %rd35, %rd76;
	and.pred  	%p35, %p33, %p34;
	and.pred  	%p36, %p3, %p35;
	not.pred 	%p37, %p36;
	@%p37 bra 	$L__BB0_16;
	cvt.u64.u32 	%rd77, %r9;
	add.s64 	%rd78, %rd13, %rd77;
	shl.b64 	%rd79, %rd78, 2;
	add.s64 	%rd80, %rd2, %rd79;
	ld.global.nc.f32 	%f52, [%rd80];
	ld.global.nc.f32 	%f53, [%rd19+16];
	fma.rn.f32 	%f79, %f52, %f53, %f79;
$L__BB0_16:
	add.s32 	%r10, %r49, 2;
	setp.gt.s32 	%p38, %r10, -1;
	cvt.s64.s32 	%rd81, %r10;
	setp.gt.u64 	%p39, %rd35, %rd81;
	and.pred  	%p40, %p38, %p39;
	and.pred  	%p41, %p3, %p40;
	not.pred 	%p42, %p41;
	@%p42 bra 	$L__BB0_18;
	cvt.u64.u32 	%rd82, %r10;
	add.s64 	%rd83, %rd13, %rd82;
	shl.b64 	%rd84, %rd83, 2;
	add.s64 	%rd85, %rd2, %rd84;
	ld.global.nc.f32 	%f54, [%rd85];
	ld.global.nc.f32 	%f55, [%rd19+20];
	fma.rn.f32 	%f79, %f54, %f55, %f79;
$L__BB0_18:
	add.s32 	%r11, %r49, 3;
	setp.gt.s32 	%p43, %r11, -1;
	cvt.s64.s32 	%rd86, %r11;
	setp.gt.u64 	%p44, %rd35, %rd86;
	and.pred  	%p45, %p43, %p44;
	and.pred  	%p46, %p3, %p45;
	not.pred 	%p47, %p46;
	@%p47 bra 	$L__BB0_20;
	cvt.u64.u32 	%rd87, %r11;
	add.s64 	%rd88, %rd13, %rd87;
	shl.b64 	%rd89, %rd88, 2;
	add.s64 	%rd90, %rd2, %rd89;
	ld.global.nc.f32 	%f56, [%rd90];
	ld.global.nc.f32 	%f57, [%rd19+24];
	fma.rn.f32 	%f79, %f56, %f57, %f79;
$L__BB0_20:
	setp.gt.s32 	%p48, %r8, -1;
	cvt.s64.s32 	%rd91, %r8;
	setp.gt.u64 	%p49, %rd35, %rd91;
	and.pred  	%p50, %p48, %p49;
	and.pred  	%p51, %p3, %p50;
	not.pred 	%p52, %p51;
	@%p52 bra 	$L__BB0_22;
	cvt.u64.u32 	%rd92, %r8;
	add.s64 	%rd93, %rd13, %rd92;
	shl.b64 	%rd94, %rd93, 2;
	add.s64 	%rd95, %rd2, %rd94;
	ld.global.nc.f32 	%f58, [%rd95];
	ld.global.nc.f32 	%f59, [%rd19+28];
	fma.rn.f32 	%f79, %f58, %f59, %f79;
$L__BB0_22:
	add.s64 	%rd165, %rd165, 8;
	add.s64 	%rd96, %rd8, %rd165;
	add.s32 	%r49, %r49, 8;
	add.s64 	%rd164, %rd164, 32;
	setp.ne.s64 	%p53, %rd96, 0;
	mov.u64 	%rd167, %rd7;
	@%p53 bra 	$L__BB0_6;
$L__BB0_23:
	setp.eq.s64 	%p54, %rd6, 0;
	@%p54 bra 	$L__BB0_44;
	add.s64 	%rd97, %rd6, -1;
	setp.lt.u64 	%p55, %rd97, 3;
	@%p55 bra 	$L__BB0_34;
	setp.gt.u64 	%p56, %rd35, %rd12;
	cvt.u32.u64 	%r46, %rd167;
	add.s32 	%r13, %r2, %r46;
	and.pred  	%p4, %p2, %p56;
	setp.gt.s32 	%p57, %r13, -1;
	cvt.s64.s32 	%rd99, %r13;
	setp.gt.u64 	%p58, %rd35, %rd99;
	and.pred  	%p59, %p57, %p58;
	and.pred  	%p60, %p4, %p59;
	not.pred 	%p61, %p60;
	@%p61 bra 	$L__BB0_27;
	cvt.u64.u32 	%rd100, %r13;
	add.s64 	%rd101, %rd13, %rd100;
	shl.b64 	%rd102, %rd101, 2;
	add.s64 	%rd103, %rd2, %rd102;
	ld.global.nc.f32 	%f61, [%rd103];
	add.s64 	%rd104, %rd167, %rd15;
	shl.b64 	%rd105, %rd104, 2;
	add.s64 	%rd106, %rd1, %rd105;
	ld.global.nc.f32 	%f62, [%rd106];
	fma.rn.f32 	%f79, %f61, %f62, %f79;
$L__BB0_27:
	add.s32 	%r14, %r13, 1;
	setp.gt.s32 	%p62, %r14, -1;
	cvt.s64.s32 	%rd107, %r14;
	setp.gt.u64 	%p63, %rd35, %rd107;
	and.pred  	%p64, %p62, %p63;
	and.pred  	%p65, %p4, %p64;
	and.b64  	%rd108, %rd167, 4294967295;
	add.s64 	%rd109, %rd15, %rd108;
	shl.b64 	%rd110, %rd109, 2;
	add.s64 	%rd23, %rd1, %rd110;
	not.pred 	%p66, %p65;
	@%p66 bra 	$L__BB0_29;
	cvt.u64.u32 	%rd111, %r14;
	add.s64 	%rd112, %rd13, %rd111;
	shl.b64 	%rd113, %rd112, 2;
	add.s64 	%rd114, %rd2, %rd113;
	ld.global.nc.f32 	%f63, [%rd114];
	ld.global.nc.f32 	%f64, [%rd23+4];
	fma.rn.f32 	%f79, %f63, %f64, %f79;
$L__BB0_29:
	add.s32 	%r15, %r13, 2;
	setp.gt.s32 	%p67, %r15, -1;
	cvt.s64.s32 	%rd115, %r15;
	setp.gt.u64 	%p68, %rd35, %rd115;
	and.pred  	%p69, %p67, %p68;
	and.pred  	%p70, %p4, %p69;
	not.pred 	%p71, %p70;
	@%p71 bra 	$L__BB0_31;
	cvt.u64.u32 	%rd116, %r15;
	add.s64 	%rd117, %rd13, %rd116;
	shl.b64 	%rd118, %rd117, 2;
	add.s64 	%rd119, %rd2, %rd118;
	ld.global.nc.f32 	%f65, [%rd119];
	ld.global.nc.f32 	%f66, [%rd23+8];
	fma.rn.f32 	%f79, %f65, %f66, %f79;
$L__BB0_31:
	add.s32 	%r16, %r13, 3;
	setp.gt.s32 	%p72, %r16, -1;
	cvt.s64.s32 	%rd120, %r16;
	setp.gt.u64 	%p73, %rd35, %rd120;
	and.pred  	%p74, %p72, %p73;
	and.pred  	%p75, %p4, %p74;
	not.pred 	%p76, %p75;
	@%p76 bra 	$L__BB0_33;
	cvt.u64.u32 	%rd121, %r16;
	add.s64 	%rd122, %rd13, %rd121;
	shl.b64 	%rd123, %rd122, 2;
	add.s64 	%rd124, %rd2, %rd123;
	ld.global.nc.f32 	%f67, [%rd124];
	ld.global.nc.f32 	%f68, [%rd23+12];
	fma.rn.f32 	%f79, %f67, %f68, %f79;
$L__BB0_33:
	add.s64 	%rd125, %rd167, 4;
	and.b64  	%rd167, %rd125, 4294967295;
$L__BB0_34:
	and.b64  	%rd126, %rd32, 3;
	setp.eq.s64 	%p77, %rd126, 0;
	@%p77 bra 	$L__BB0_44;
	setp.eq.s64 	%p78, %rd126, 1;
	@%p78 bra 	$L__BB0_41;
	setp.gt.u64 	%p79, %rd35, %rd12;
	cvt.u32.u64 	%r47, %rd167;
	add.s32 	%r17, %r2, %r47;
	and.pred  	%p5, %p2, %p79;
	setp.gt.s32 	%p80, %r17, -1;
	cvt.s64.s32 	%rd128, %r17;
	setp.gt.u64 	%p81, %rd35, %rd128;
	and.pred  	%p82, %p80, %p81;
	and.pred  	%p83, %p5, %p82;
	not.pred 	%p84, %p83;
	@%p84 bra 	$L__BB0_38;
	cvt.u64.u32 	%rd129, %r17;
	add.s64 	%rd130, %rd13, %rd129;
	shl.b64 	%rd131, %rd130, 2;
	add.s64 	%rd132, %rd2, %rd131;
	ld.global.nc.f32 	%f70, [%rd132];
	add.s64 	%rd133, %rd167, %rd15;
	shl.b64 	%rd134, %rd133, 2;
	add.s64 	%rd135, %rd1, %rd134;
	ld.global.nc.f32 	%f71, [%rd135];
	fma.rn.f32 	%f79, %f70, %f71, %f79;
$L__BB0_38:
	add.s32 	%r18, %r17, 1;
	setp.gt.s32 	%p85, %r18, -1;
	cvt.s64.s32 	%rd136, %r18;
	setp.gt.u64 	%p86, %rd35, %rd136;
	and.pred  	%p87, %p85, %p86;
	and.pred  	%p88, %p5, %p87;
	not.pred 	%p89, %p88;
	@%p89 bra 	$L__BB0_40;
	cvt.u64.u32 	%rd137, %r18;
	add.s64 	%rd138, %rd13, %rd137;
	shl.b64 	%rd139, %rd138, 2;
	add.s64 	%rd140, %rd2, %rd139;
	ld.global.nc.f32 	%f72, [%rd140];
	and.b64  	%rd141, %rd167, 4294967295;
	add.s64 	%rd142, %rd15, %rd141;
	shl.b64 	%rd143, %rd142, 2;
	add.s64 	%rd144, %rd1, %rd143;
	ld.global.nc.f32 	%f73, [%rd144+4];
	fma.rn.f32 	%f79, %f72, %f73, %f79;
$L__BB0_40:
	add.s64 	%rd145, %rd167, 2;
	and.b64  	%rd167, %rd145, 4294967295;
$L__BB0_41:
	and.b64  	%rd146, %rd32, 1;
	setp.eq.b64 	%p90, %rd146, 1;
	not.pred 	%p91, %p90;
	@%p91 bra 	$L__BB0_44;
	setp.gt.u64 	%p92, %rd35, %rd12;
	cvt.u32.u64 	%r48, %rd167;
	add.s32 	%r19, %r2, %r48;
	and.pred  	%p93, %p2, %p92;
	setp.gt.s32 	%p94, %r19, -1;
	cvt.s64.s32 	%rd148, %r19;
	setp.gt.u64 	%p95, %rd35, %rd148;
	and.pred  	%p96, %p94, %p95;
	and.pred  	%p97, %p93, %p96;
	not.pred 	%p98, %p97;
	@%p98 bra 	$L__BB0_44;
	cvt.u64.u32 	%rd149, %r19;
	add.s64 	%rd150, %rd13, %rd149;
	shl.b64 	%rd151, %rd150, 2;
	add.s64 	%rd152, %rd2, %rd151;
	ld.global.nc.f32 	%f74, [%rd152];
	add.s64 	%rd153, %rd167, %rd15;
	shl.b64 	%rd154, %rd153, 2;
	add.s64 	%rd155, %rd1, %rd154;
	ld.global.nc.f32 	%f75, [%rd155];
	fma.rn.f32 	%f79, %f74, %f75, %f79;
$L__BB0_44:
	add.s64 	%rd163, %rd163, 1;
	setp.gt.u64 	%p99, %rd32, %rd163;
	@%p99 bra 	$L__BB0_4;
	add.s64 	%rd162, %rd162, 1;
	setp.gt.u64 	%p100, %rd32, %rd162;
	@%p100 bra 	$L__BB0_3;
$L__BB0_46:
	ld.param.u64 	%rd161, [_Z13conv3d_kernelPKfS0_Pfmm_param_2];
	mad.lo.s64 	%rd156, %rd35, %rd3, %rd4;
	mad.lo.s64 	%rd157, %rd156, %rd35, %rd5;
	cvta.to.global.u64 	%rd158, %rd161;
	shl.b64 	%rd159, %rd157, 2;
	add.s64 	%rd160, %rd158, %rd159;
	st.global.f32 	[%rd160], %f79;
$L__BB0_47:
	ret;

}


// ===== COMPILED SASS (sm_100) =====

	.target	sm_100

	.elftype	@"ET_EXEC"


//--------------------- .note.nv.tkinfo           --------------------------
	.section	.note.nv.tkinfo,"",@"SHT_NOTE"
	.sectionflags	@"SHF_NOTE_NV_TKINFO"
	.tkinfo
        /*0018*/ 	.word	0x00000002
        /*0030*/ 	.string	""
        /*0030*/ 	.string	"ptxas"
        /*0030*/ 	.string	"Cuda compilation tools, release 13.0, V13.0.88"
        /*0030*/ 	.string	"Build cuda_13.0.r13.0/compiler.36424714_0"
        /*0030*/ 	.string	"-arch sm_100 -m 64 "



//--------------------- .note.nv.cuinfo           --------------------------
	.section	.note.nv.cuinfo,"",@"SHT_NOTE"
	.sectionflags	@"SHF_NOTE_NV_CUINFO"
        /*0018*/ 	.short	0x0002
        /*001a*/ 	.short	0x0064
        /*001c*/ 	.short	0x0082
	.zero		2


//--------------------- .nv.info                  --------------------------
	.section	.nv.info,"",@"SHT_CUDA_INFO"
	.align	4


	//----- nvinfo : EIATTR_REGCOUNT
	.align		4
        /*0000*/ 	.byte	0x04, 0x2f
        /*0002*/ 	.short	(.L_1 - .L_0)
	.align		4
.L_0:
        /*0004*/ 	.word	index@(_Z13conv3d_kernelPKfS0_Pfmm)
        /*0008*/ 	.word	0x00000026


	//----- nvinfo : EIATTR_FRAME_SIZE
	.align		4
.L_1:
        /*000c*/ 	.byte	0x04, 0x11
        /*000e*/ 	.short	(.L_3 - .L_2)
	.align		4
.L_2:
        /*0010*/ 	.word	index@(_Z13conv3d_kernelPKfS0_Pfmm)
        /*0014*/ 	.word	0x00000000


	//----- nvinfo : EIATTR_MIN_STACK_SIZE
	.align		4
.L_3:
        /*0018*/ 	.byte	0x04, 0x12
        /*001a*/ 	.short	(.L_5 - .L_4)
	.align		4
.L_4:
        /*001c*/ 	.word	index@(_Z13conv3d_kernelPKfS0_Pfmm)
        /*0020*/ 	.word	0x00000000
.L_5:


//--------------------- .nv.compat                --------------------------
	.section	.nv.compat,"",@"SHT_CUDA_COMPAT_INFO"
	.align	4
        /*0000*/ 	.byte	0x02, 0x09, 0x00, 0x00, 0x02, 0x02, 0x01, 0x00, 0x02, 0x05, 0x05, 0x00, 0x03, 0x07, 0x01, 0x01
        /*0010*/ 	.byte	0x02, 0x03, 0x00, 0x00, 0x02, 0x06, 0x01, 0x00, 0x04, 0x0b, 0x08, 0x00, 0x09, 0x00, 0x00, 0x00
        /*0020*/ 	.byte	0x00, 0x00, 0x00, 0x00


//--------------------- .nv.info._Z13conv3d_kernelPKfS0_Pfmm --------------------------
	.section	.nv.info._Z13conv3d_kernelPKfS0_Pfmm,"",@"SHT_CUDA_INFO"
	.sectionflags	@""
	.align	4


	//----- nvinfo : EIATTR_CUDA_API_VERSION
	.align		4
        /*0000*/ 	.byte	0x04, 0x37
        /*0002*/ 	.short	(.L_7 - .L_6)
.L_6:
        /*0004*/ 	.word	0x00000082


	//----- nvinfo : EIATTR_KPARAM_INFO
	.align		4
.L_7:
        /*0008*/ 	.byte	0x04, 0x17
        /*000a*/ 	.short	(.L_9 - .L_8)
.L_8:
        /*000c*/ 	.word	0x00000000
        /*0010*/ 	.short	0x0004
        /*0012*/ 	.short	0x0020
        /*0014*/ 	.byte	0x00, 0xf0, 0x21, 0x00


	//----- nvinfo : EIATTR_KPARAM_INFO
	.align		4
.L_9:
        /*0018*/ 	.byte	0x04, 0x17
        /*001a*/ 	.short	(.L_11 - .L_10)
.L_10:
        /*001c*/ 	.word	0x00000000
        /*0020*/ 	.short	0x0003
        /*0022*/ 	.short	0x0018
        /*0024*/ 	.byte	0x00, 0xf0, 0x21, 0x00


	//----- nvinfo : EIATTR_KPARAM_INFO
	.align		4
.L_11:
        /*0028*/ 	.byte	0x04, 0x17
        /*002a*/ 	.short	(.L_13 - .L_12)
.L_12:
        /*002c*/ 	.word	0x00000000
        /*0030*/ 	.short	0x0002
        /*0032*/ 	.short	0x0010
        /*0034*/ 	.byte	0x00, 0xf5, 0x21, 0x00


	//----- nvinfo : EIATTR_KPARAM_INFO
	.align		4
.L_13:
        /*0038*/ 	.byte	0x04, 0x17
        /*003a*/ 	.short	(.L_15 - .L_14)
.L_14:
        /*003c*/ 	.word	0x00000000
        /*0040*/ 	.short	0x0001
        /*0042*/ 	.short	0x0008
        /*0044*/ 	.byte	0x00, 0xf5, 0x21, 0x00


	//----- nvinfo : EIATTR_KPARAM_INFO
	.align		4
.L_15:
        /*0048*/ 	.byte	0x04, 0x17
        /*004a*/ 	.short	(.L_17 - .L_16)
.L_16:
        /*004c*/ 	.word	0x00000000
        /*0050*/ 	.short	0x0000
        /*0052*/ 	.short	0x0000
        /*0054*/ 	.byte	0x00, 0xf5, 0x21, 0x00


	//----- nvinfo : EIATTR_SPARSE_MMA_MASK
	.align		4
.L_17:
        /*0058*/ 	.byte	0x03, 0x50
        /*005a*/ 	.short	0x0000


	//----- nvinfo : EIATTR_MAXREG_COUNT
	.align		4
        /*005c*/ 	.byte	0x03, 0x1b
        /*005e*/ 	.short	0x00ff


	//----- nvinfo : EIATTR_MERCURY_ISA_VERSION
	.align		4
        /*0060*/ 	.byte	0x03, 0x5f
        /*0062*/ 	.short	0x0101


	//----- nvinfo : EIATTR_VRC_CTA_INIT_COUNT
	.align		4
        /*0064*/ 	.byte	0x02, 0x4a
	.zero		1
	.zero		1


	//----- nvinfo : EIATTR_EXIT_INSTR_OFFSETS
	.align		4
        /*0068*/ 	.byte	0x04, 0x1c
        /*006a*/ 	.short	(.L_19 - .L_18)


	//   ....[0]....
.L_18:
        /*006c*/ 	.word	0x00000190


	//   ....[1]....
        /*0070*/ 	.word	0x00001de0


	//----- nvinfo : EIATTR_CRS_STACK_SIZE
	.align		4
.L_19:
        /*0074*/ 	.byte	0x04, 0x1e
        /*0076*/ 	.short	(.L_21 - .L_20)
.L_20:
        /*0078*/ 	.word	0x00000000


	//----- nvinfo : EIATTR_CBANK_PARAM_SIZE
	.align		4
.L_21:
        /*007c*/ 	.byte	0x03, 0x19
        /*007e*/ 	.short	0x0028


	//----- nvinfo : EIATTR_PARAM_CBANK
	.align		4
        /*0080*/ 	.byte	0x04, 0x0a
        /*0082*/ 	.short	(.L_23 - .L_22)
	.align		4
.L_22:
        /*0084*/ 	.word	index@(.nv.constant0._Z13conv3d_kernelPKfS0_Pfmm)
        /*0088*/ 	.short	0x0380
        /*008a*/ 	.short	0x0028


	//----- nvinfo : EIATTR_SW_WAR
	.align		4
.L_23:
        /*008c*/ 	.byte	0x04, 0x36
        /*008e*/ 	.short	(.L_25 - .L_24)
.L_24:
        /*0090*/ 	.word	0x00000008
.L_25:


//--------------------- .nv.callgraph             --------------------------
	.section	.nv.callgraph,"",@"SHT_CUDA_CALLGRAPH"
	.align	4
	.sectionentsize	8
	.align		4
        /*0000*/ 	.word	0x00000000
	.align		4
        /*0004*/ 	.word	0xffffffff
	.align		4
        /*0008*/ 	.word	0x00000000
	.align		4
        /*000c*/ 	.word	0xfffffffe
	.align		4
        /*0010*/ 	.word	0x00000000
	.align		4
        /*0014*/ 	.word	0xfffffffd
	.align		4
        /*0018*/ 	.word	0x00000000
	.align		4
        /*001c*/ 	.word	0xfffffffc


//--------------------- .text._Z13conv3d_kernelPKfS0_Pfmm --------------------------
	.section	.text._Z13conv3d_kernelPKfS0_Pfmm,"ax",@progbits
	.align	128
        .global         _Z13conv3d_kernelPKfS0_Pfmm
        .type           _Z13conv3d_kernelPKfS0_Pfmm,@function
        .size           _Z13conv3d_kernelPKfS0_Pfmm,(.L_x_10 - _Z13conv3d_kernelPKfS0_Pfmm)
        .other          _Z13conv3d_kernelPKfS0_Pfmm,@"STO_CUDA_ENTRY STV_DEFAULT"
_Z13conv3d_kernelPKfS0_Pfmm:
.text._Z13conv3d_kernelPKfS0_Pfmm:
[----:B------:R-:W-:Y:S01]  /*0000*/  LDC R1, c[0x0][0x37c] ;  /* 0x0000df00ff017b82 */ /* 0x000fe20000000800 */
[----:B------:R-:W0:Y:S07]  /*0010*/  S2R R3, SR_TID.X ;  /* 0x0000000000037919 */ /* 0x000e2e0000002100 */
[----:B------:R-:W0:Y:S01]  /*0020*/  LDC R0, c[0x0][0x360] ;  /* 0x0000d800ff007b82 */ /* 0x000e220000000800 */
[----:B------:R-:W1:Y:S01]  /*0030*/  LDCU.64 UR10, c[0x0][0x398] ;  /* 0x00007300ff0a77ac */ /* 0x000e620008000a00 */
[----:B------:R-:W2:Y:S01]  /*0040*/  S2R R23, SR_TID.Y ;  /* 0x0000000000177919 */ /* 0x000ea20000002200 */
[----:B------:R-:W3:Y:S05]  /*0050*/  S2R R21, SR_TID.Z ;  /* 0x0000000000157919 */ /* 0x000eea0000002300 */
[----:B------:R-:W0:Y:S08]  /*0060*/  S2UR UR4, SR_CTAID.X ;  /* 0x00000000000479c3 */ /* 0x000e300000002500 */
[----:B------:R-:W2:Y:S08]  /*0070*/  S2UR UR5, SR_CTAID.Y ;  /* 0x00000000000579c3 */ /* 0x000eb00000002600 */
[----:B------:R-:W2:Y:S08]  /*0080*/  LDC R22, c[0x0][0x364] ;  /* 0x0000d900ff167b82 */ /* 0x000eb00000000800 */
[----:B------:R-:W3:Y:S01]  /*0090*/  S2UR UR6, SR_CTAID.Z ;  /* 0x00000000000679c3 */ /* 0x000ee20000002700 */
[----:B0-----:R-:W-:-:S05]  /*00a0*/  IMAD R0, R0, UR4, R3 ;  /* 0x0000000400007c24 */ /* 0x001fca000f8e0203 */
[----:B------:R-:W-:Y:S02]  /*00b0*/  SHF.R.S32.HI R2, RZ, 0x1f, R0 ;  /* 0x0000001fff027819 */ /* 0x000fe40000011400 */
[----:B------:R-:W3:Y:S01]  /*00c0*/  LDC R20, c[0x0][0x368] ;  /* 0x0000da00ff147b82 */ /* 0x000ee20000000800 */
[----:B--2---:R-:W-:-:S05]  /*00d0*/  IMAD R22, R22, UR5, R23 ;  /* 0x0000000516167c24 */ /* 0x004fca000f8e0217 */
[----:B------:R-:W-:-:S04]  /*00e0*/  ISETP.GT.U32.AND P0, PT, R0, R22, PT ;  /* 0x000000160000720c */ /* 0x000fc80003f04070 */
[----:B------:R-:W-:-:S04]  /*00f0*/  ISETP.GT.U32.AND.EX P0, PT, R2, RZ, PT, P0 ;  /* 0x000000ff0200720c */ /* 0x000fc80003f04100 */
[----:B------:R-:W-:Y:S02]  /*0100*/  SEL R3, R0, R22, P0 ;  /* 0x0000001600037207 */ /* 0x000fe40000000000 */
[----:B------:R-:W-:Y:S01]  /*0110*/  SEL R4, R2, RZ, P0 ;  /* 0x000000ff02047207 */ /* 0x000fe20000000000 */
[----:B---3--:R-:W-:-:S05]  /*0120*/  IMAD R20, R20, UR6, R21 ;  /* 0x0000000614147c24 */ /* 0x008fca000f8e0215 */
[----:B------:R-:W-:-:S04]  /*0130*/  ISETP.GT.U32.AND P0, PT, R20, R3, PT ;  /* 0x000000031400720c */ /* 0x000fc80003f04070 */
[----:B------:R-:W-:-:S04]  /*0140*/  ISETP.GT.U32.AND.EX P0, PT, RZ, R4, PT, P0 ;  /* 0x00000004ff00720c */ /* 0x000fc80003f04100 */
[----:B------:R-:W-:Y:S02]  /*0150*/  SEL R2, R20, R3, P0 ;  /* 0x0000000314027207 */ /* 0x000fe40000000000 */
[----:B------:R-:W-:Y:S02]  /*0160*/  SEL R3, R4, RZ, !P0 ;  /* 0x000000ff04037207 */ /* 0x000fe40004000000 */
[----:B-1----:R-:W-:-:S04]  /*0170*/  ISETP.GE.U32.AND P0, PT, R2, UR10, PT ;  /* 0x0000000a02007c0c */ /* 0x002fc8000bf06070 */
[----:B------:R-:W-:-:S13]  /*0180*/  ISETP.GE.U32.AND.EX P0, PT, R3, UR11, PT, P0 ;  /* 0x0000000b03007c0c */ /* 0x000fda000bf06100 */
[----:B------:R-:W-:Y:S05]  /*0190*/  @P0 EXIT ;  /* 0x000000000000094d */ /* 0x000fea0003800000 */
[----:B------:R-:W0:Y:S01]  /*01a0*/  LDCU.64 UR6, c[0x0][0x3a0] ;  /* 0x00007400ff0677ac */ /* 0x000e220008000a00 */
[----:B------:R-:W-:Y:S01]  /*01b0*/  IMAD.MOV.U32 R2, RZ, RZ, RZ ;  /* 0x000000ffff027224 */ /* 0x000fe200078e00ff */
[----:B------:R-:W1:Y:S01]  /*01c0*/  LDCU.64 UR14, c[0x0][0x358] ;  /* 0x00006b00ff0e77ac */ /* 0x000e620008000a00 */
[----:B0-----:R-:W-:-:S04]  /*01d0*/  UISETP.NE.U32.AND UP0, UPT, UR6, URZ, UPT ;  /* 0x000000ff0600728c */ /* 0x001fc8000bf05070 */
[----:B------:R-:W-:-:S09]  /*01e0*/  UISETP.NE.AND.EX UP0, UPT, UR7, URZ, UPT, UP0 ;  /* 0x000000ff0700728c */ /* 0x000fd2000bf05300 */
[----:B-1----:R-:W-:Y:S05]  /*01f0*/  BRA.U !UP0, `(.L_x_0) ;  /* 0x0000001908bc7547 */ /* 0x002fea000b800000 */
[----:B------:R-:W-:Y:S01]  /*0200*/  UIADD3 UR4, UP0, UPT, UR6, -0x1, URZ ;  /* 0xffffffff06047890 */ /* 0x000fe2000ff1e0ff */
[----:B------:R-:W-:Y:S01]  /*0210*/  IMAD.MOV.U32 R2, RZ, RZ, RZ ;  /* 0x000000ffff027224 */ /* 0x000fe200078e00ff */
[----:B------:R-:W-:Y:S02]  /*0220*/  ULOP3.LUT UR9, UR6, 0xfffffff8, URZ, 0xc0, !UPT ;  /* 0xfffffff806097892 */ /* 0x000fe4000f8ec0ff */
[----:B------:R-:W-:Y:S01]  /*0230*/  UIADD3.X UR5, UPT, UPT, UR7, -0x1, URZ, UP0, !UPT ;  /* 0xffffffff07057890 */ /* 0x000fe200087fe4ff */
[----:B------:R-:W-:Y:S02]  /*0240*/  UMOV UR6, URZ ;  /* 0x000000ff00067c82 */ /* 0x000fe40008000000 */
[----:B------:R-:W-:Y:S01]  /*0250*/  UMOV UR7, URZ ;  /* 0x000000ff00077c82 */ /* 0x000fe20008000000 */
[----:B------:R-:W-:-:S06]  /*0260*/  USHF.R.U64 UR4, UR4, 0x1, UR5 ;  /* 0x0000000104047899 */ /* 0x000fcc0008001205 */
[----:B------:R-:W-:-:S07]  /*0270*/  VIADD R3, R20, -UR4 ;  /* 0x8000000414037c36 */ /* 0x000fce0008000000 */
.L_x_8:
[----:B0-----:R-:W0:Y:S01]  /*0280*/  LDC.64 R4, c[0x0][0x3a0] ;  /* 0x0000e800ff047b82 */ /* 0x001e220000000a00 */
[----:B------:R-:W1:Y:S01]  /*0290*/  LDCU.64 UR4, c[0x0][0x398] ;  /* 0x00007300ff0477ac */ /* 0x000e620008000a00 */
[----:B0-----:R-:W-:-:S04]  /*02a0*/  IADD3 R4, P0, PT, R4, -0x1, RZ ;  /* 0xffffffff04047810 */ /* 0x001fc80007f1e0ff */
[----:B------:R-:W-:-:S04]  /*02b0*/  IADD3.X R5, PT, PT, R5, -0x1, RZ, P0, !PT ;  /* 0xffffffff05057810 */ /* 0x000fc800007fe4ff */
[----:B------:R-:W-:-:S04]  /*02c0*/  SHF.R.U64 R5, R4, 0x1, R5 ;  /* 0x0000000104057819 */ /* 0x000fc80000001205 */
[----:B------:R-:W-:-:S04]  /*02d0*/  IADD3 R4, PT, PT, R0, UR6, -R5 ;  /* 0x0000000600047c10 */ /* 0x000fc8000fffe805 */
[----:B-1----:R-:W-:Y:S01]  /*02e0*/  ISETP.GE.U32.AND P0, PT, R4, UR4, PT ;  /* 0x0000000404007c0c */ /* 0x002fe2000bf06070 */
[----:B------:R-:W-:Y:S01]  /*02f0*/  UMOV UR4, URZ ;  /* 0x000000ff00047c82 */ /* 0x000fe20008000000 */
[----:B------:R-:W-:-:S04]  /*0300*/  SHF.R.S32.HI R5, RZ, 0x1f, R4 ;  /* 0x0000001fff057819 */ /* 0x000fc80000011404 */
[----:B------:R-:W-:Y:S01]  /*0310*/  ISETP.GE.U32.AND.EX P0, PT, R5, UR5, PT, P0 ;  /* 0x0000000505007c0c */ /* 0x000fe2000bf06100 */
[----:B------:R-:W-:-:S03]  /*0320*/  UMOV UR5, URZ ;  /* 0x000000ff00057c82 */ /* 0x000fc60008000000 */
[----:B------:R-:W-:-:S13]  /*0330*/  ISETP.GT.AND P0, PT, R4, -0x1, !P0 ;  /* 0xffffffff0400780c */ /* 0x000fda0004704270 */
.L_x_7:
[----:B0-----:R-:W0:Y:S01]  /*0340*/  LDCU.64 UR10, c[0x0][0x3a0] ;  /* 0x00007400ff0a77ac */ /* 0x001e220008000a00 */
[----:B------:R-:W1:Y:S01]  /*0350*/  LDC.64 R4, c[0x0][0x3a0] ;  /* 0x0000e800ff047b82 */ /* 0x000e620000000a00 */
[----:B------:R-:W-:Y:S01]  /*0360*/  IMAD.U32 R14, RZ, RZ, UR4 ;  /* 0x00000004ff0e7e24 */ /* 0x000fe2000f8e00ff */
[----:B------:R-:W2:Y:S01]  /*0370*/  LDCU.64 UR12, c[0x0][0x3a0] ;  /* 0x00007400ff0c77ac */ /* 0x000ea20008000a00 */
[----:B------:R-:W-:Y:S01]  /*0380*/  IMAD.U32 R15, RZ, RZ, UR5 ;  /* 0x00000005ff0f7e24 */ /* 0x000fe2000f8e00ff */
[----:B0-----:R-:W-:-:S04]  /*0390*/  UIADD3 UR10, UP0, UPT, UR10, -0x1, URZ ;  /* 0xffffffff0a0a7890 */ /* 0x001fc8000ff1e0ff */
[----:B------:R-:W-:Y:S01]  /*03a0*/  UIADD3.X UR11, UPT, UPT, UR11, -0x1, URZ, UP0, !UPT ;  /* 0xffffffff0b0b7890 */ /* 0x000fe200087fe4ff */
[----:B--2---:R-:W-:Y:S01]  /*03b0*/  IMAD.U32 R12, RZ, RZ, UR12 ;  /* 0x0000000cff0c7e24 */ /* 0x004fe2000f8e00ff */
[----:B-1----:R-:W-:Y:S02]  /*03c0*/  IADD3 R4, P1, PT, R4, -0x1, RZ ;  /* 0xffffffff04047810 */ /* 0x002fe40007f3e0ff */
[----:B------:R-:W-:Y:S01]  /*03d0*/  USHF.R.U64 UR10, UR10, 0x1, UR11 ;  /* 0x000000010a0a7899 */ /* 0x000fe2000800120b */
[----:B------:R-:W-:Y:S01]  /*03e0*/  IMAD.U32 R13, RZ, RZ, UR13 ;  /* 0x0000000dff0d7e24 */ /* 0x000fe2000f8e00ff */
[C---:B------:R-:W-:Y:S01]  /*03f0*/  ISETP.GE.U32.AND P3, PT, R12.reuse, 0x8, PT ;  /* 0x000000080c00780c */ /* 0x040fe20003f66070 */
[C---:B------:R-:W-:Y:S01]  /*0400*/  IMAD R6, R12.reuse, UR7, RZ ;  /* 0x000000070c067c24 */ /* 0x040fe2000f8e02ff */
[----:B------:R-:W-:Y:S01]  /*0410*/  IADD3.X R5, PT, PT, R5, -0x1, RZ, P1, !PT ;  /* 0xffffffff05057810 */ /* 0x000fe20000ffe4ff */
[----:B------:R-:W-:Y:S01]  /*0420*/  IMAD.WIDE.U32 R14, R12, UR6, R14 ;  /* 0x000000060c0e7c25 */ /* 0x000fe2000f8e000e */
[----:B------:R-:W-:-:S02]  /*0430*/  ISETP.GE.U32.AND.EX P3, PT, R13, RZ, PT, P3 ;  /* 0x000000ff0d00720c */ /* 0x000fc40003f66130 */
[----:B------:R-:W-:Y:S01]  /*0440*/  SHF.R.U64 R5, R4, 0x1, R5 ;  /* 0x0000000104057819 */ /* 0x000fe20000001205 */
[----:B------:R-:W-:Y:S02]  /*0450*/  VIADD R24, R22, -UR10 ;  /* 0x8000000a16187c36 */ /* 0x000fe40008000000 */
[----:B------:R-:W0:Y:S01]  /*0460*/  LDCU.64 UR10, c[0x0][0x398] ;  /* 0x00007300ff0a77ac */ /* 0x000e220008000a00 */
[----:B------:R-:W-:Y:S01]  /*0470*/  IADD3 R17, PT, PT, R0, UR6, -R5 ;  /* 0x0000000600117c10 */ /* 0x000fe2000fffe805 */
[----:B------:R-:W-:Y:S01]  /*0480*/  VIADD R24, R24, UR4 ;  /* 0x0000000418187c36 */ /* 0x000fe20008000000 */
[----:B------:R-:W-:Y:S01]  /*0490*/  UIADD3 UR4, UP0, UPT, UR4, 0x1, URZ ;  /* 0x0000000104047890 */ /* 0x000fe2000ff1e0ff */
[----:B------:R-:W-:Y:S01]  /*04a0*/  IMAD R5, R13, UR6, R6 ;  /* 0x000000060d057c24 */ /* 0x000fe2000f8e0206 */
[----:B------:R-:W-:Y:S02]  /*04b0*/  CS2R R6, SRZ ;  /* 0x0000000000067805 */ /* 0x000fe4000001ff00 */
[----:B------:R-:W-:Y:S01]  /*04c0*/  SHF.R.S32.HI R25, RZ, 0x1f, R24 ;  /* 0x0000001fff197819 */ /* 0x000fe20000011418 */
[----:B------:R-:W-:Y:S01]  /*04d0*/  UIADD3.X UR5, UPT, UPT, URZ, UR5, URZ, UP0, !UPT ;  /* 0x00000005ff057290 */ /* 0x000fe200087fe4ff */
[----:B------:R-:W-:Y:S01]  /*04e0*/  ISETP.GT.AND P2, PT, R24, -0x1, P0 ;  /* 0xffffffff1800780c */ /* 0x000fe20000744270 */
[----:B------:R-:W-:Y:S01]  /*04f0*/  IMAD.IADD R5, R15, 0x1, R5 ;  /* 0x000000010f057824 */ /* 0x000fe200078e0205 */
[----:B------:R-:W-:-:S03]  /*0500*/  ISETP.LE.U32.AND P1, PT, R12, UR4, PT ;  /* 0x000000040c007c0c */ /* 0x000fc6000bf23070 */
[----:B------:R-:W-:-:S05]  /*0510*/  IMAD.U32 R4, RZ, RZ, UR5 ;  /* 0x00000005ff047e24 */ /* 0x000fca000f8e00ff */
[----:B------:R-:W-:Y:S02]  /*0520*/  ISETP.GE.U32.AND.EX P1, PT, R4, R13, PT, P1 ;  /* 0x0000000d0400720c */ /* 0x000fe40003f26110 */
[----:B------:R-:W-:-:S05]  /*0530*/  SHF.R.S32.HI R4, RZ, 0x1f, R17 ;  /* 0x0000001fff047819 */ /* 0x000fca0000011411 */
[----:B0-----:R-:W-:-:S04]  /*0540*/  IMAD R4, R4, UR10, RZ ;  /* 0x0000000a04047c24 */ /* 0x001fc8000f8e02ff */
[C---:B------:R-:W-:Y:S02]  /*0550*/  IMAD R9, R17.reuse, UR11, R4 ;  /* 0x0000000b11097c24 */ /* 0x040fe4000f8e0204 */
[----:B------:R-:W-:-:S04]  /*0560*/  IMAD.WIDE.U32 R16, R17, UR10, R24 ;  /* 0x0000000a11107c25 */ /* 0x000fc8000f8e0018 */
[----:B------:R-:W-:Y:S01]  /*0570*/  IMAD.IADD R4, R17, 0x1, R9 ;  /* 0x0000000111047824 */ /* 0x000fe200078e0209 */
[----:B------:R-:W-:Y:S06]  /*0580*/  @!P3 BRA `(.L_x_1) ;  /* 0x0000000800c0b947 */ /* 0x000fec0003800000 */
[----:B------:R-:W0:Y:S01]  /*0590*/  LDC.64 R6, c[0x0][0x388] ;  /* 0x0000e200ff067b82 */ /* 0x000e220000000a00 */
[-C--:B------:R-:W-:Y:S01]  /*05a0*/  IMAD R10, R5, R12.reuse, RZ ;  /* 0x0000000c050a7224 */ /* 0x080fe200078e02ff */
[----:B------:R-:W-:Y:S01]  /*05b0*/  IADD3 R18, P4, PT, R12, -0x1, RZ ;  /* 0xffffffff0c127810 */ /* 0x000fe20007f9e0ff */
[----:B------:R-:W-:Y:S01]  /*05c0*/  IMAD.WIDE.U32 R8, R14, R12, RZ ;  /* 0x0000000c0e087225 */ /* 0x000fe200078e00ff */
[----:B------:R-:W-:Y:S01]  /*05d0*/  ISETP.LT.U32.AND P3, PT, R24, UR10, PT ;  /* 0x0000000a18007c0c */ /* 0x000fe2000bf61070 */
[----:B------:R-:W1:Y:S02]  /*05e0*/  LDCU.64 UR12, c[0x0][0x398] ;  /* 0x00007300ff0c77ac */ /* 0x000e640008000a00 */
[----:B------:R-:W-:Y:S01]  /*05f0*/  IMAD R11, R14, R13, R10 ;  /* 0x0000000d0e0b7224 */ /* 0x000fe200078e020a */
[----:B------:R-:W-:Y:S02]  /*0600*/  IADD3.X R13, PT, PT, R13, -0x1, RZ, P4, !PT ;  /* 0xffffffff0d0d7810 */ /* 0x000fe400027fe4ff */
[----:B------:R-:W-:Y:S01]  /*0610*/  ISETP.LT.U32.AND.EX P3, PT, R25, UR11, P2, P3 ;  /* 0x0000000b19007c0c */ /* 0x000fe20009761130 */
[----:B------:R-:W-:Y:S01]  /*0620*/  IMAD.IADD R9, R9, 0x1, R11 ;  /* 0x0000000109097824 */ /* 0x000fe200078e020b */
[----:B------:R-:W-:-:S04]  /*0630*/  SHF.R.U64 R13, R18, 0x1, R13 ;  /* 0x00000001120d7819 */ /* 0x000fc8000000120d */
[----:B------:R-:W-:Y:S02]  /*0640*/  IADD3 R10, PT, PT, R20, 0x3, -R13 ;  /* 0x00000003140a7810 */ /* 0x000fe40007ffe80d */
[----:B0-----:R-:W-:-:S04]  /*0650*/  LEA R6, P4, R8, R6, 0x2 ;  /* 0x0000000608067211 */ /* 0x001fc800078810ff */
[----:B------:R-:W-:Y:S02]  /*0660*/  LEA.HI.X R7, R8, R7, R9, 0x2, P4 ;  /* 0x0000000708077211 */ /* 0x000fe400020f1409 */
[----:B-1----:R-:W-:-:S07]  /*0670*/  CS2R R8, SRZ ;  /* 0x0000000000087805 */ /* 0x002fce000001ff00 */
.L_x_2:
[----:B------:R-:W-:Y:S01]  /*0680*/  VIADD R18, R10, 0xfffffffd ;  /* 0xfffffffd0a127836 */ /* 0x000fe20000000000 */
[----:B------:R-:W-:Y:S01]  /*0690*/  UMOV UR10, UR12 ;  /* 0x0000000c000a7c82 */ /* 0x000fe20008000000 */
[----:B------:R-:W-:-:S03]  /*06a0*/  UMOV UR11, UR13 ;  /* 0x0000000d000b7c82 */ /* 0x000fc60008000000 */
[----:B------:R-:W-:Y:S02]  /*06b0*/  ISETP.GE.U32.AND P5, PT, R18, UR10, PT ;  /* 0x0000000a12007c0c */ /* 0x000fe4000bfa6070 */
[----:B------:R-:W-:-:S04]  /*06c0*/  SHF.R.S32.HI R11, RZ, 0x1f, R18 ;  /* 0x0000001fff0b7819 */ /* 0x000fc80000011412 */
[----:B------:R-:W-:-:S04]  /*06d0*/  ISETP.GE.U32.AND.EX P5, PT, R11, UR11, PT, P5 ;  /* 0x0000000b0b007c0c */ /* 0x000fc8000bfa6150 */
[----:B------:R-:W-:-:S04]  /*06e0*/  ISETP.GT.AND P5, PT, R18, -0x1, !P5 ;  /* 0xffffffff1200780c */ /* 0x000fc80006fa4270 */
[----:B------:R-:W-:-:S13]  /*06f0*/  PLOP3.LUT P5, PT, P3, P5, PT, 0x80, 0x8 ;  /* 0x000000000008781c */ /* 0x000fda0001fab070 */
[----:B------:R-:W0:Y:S01]  /*0700*/  @P5 LDC.64 R12, c[0x0][0x380] ;  /* 0x0000e000ff0c5b82 */ /* 0x000e220000000a00 */
[----:B------:R-:W-:Y:S01]  /*0710*/  @P5 IMAD R11, R4, UR10, RZ ;  /* 0x0000000a040b5c24 */ /* 0x000fe2000f8e02ff */
[----:B------:R-:W2:Y:S01]  /*0720*/  @P5 LDG.E.CONSTANT R26, desc[UR14][R6.64] ;  /* 0x0000000e061a5981 */ /* 0x000ea2000c1e9900 */
[----:B------:R-:W-:Y:S02]  /*0730*/  @P5 IMAD.MOV.U32 R19, RZ, RZ, RZ ;  /* 0x000000ffff135224 */ /* 0x000fe400078e00ff */
[C---:B------:R-:W-:Y:S02]  /*0740*/  @P5 IMAD R11, R16.reuse, UR11, R11 ;  /* 0x0000000b100b5c24 */ /* 0x040fe4000f8e020b */
[----:B------:R-:W-:-:S04]  /*0750*/  @P5 IMAD.WIDE.U32 R18, R16, UR10, R18 ;  /* 0x0000000a10125c25 */ /* 0x000fc8000f8e0012 */
[----:B------:R-:W-:Y:S01]  /*0760*/  @P5 IMAD.IADD R11, R19, 0x1, R11 ;  /* 0x00000001130b5824 */ /* 0x000fe200078e020b */
[----:B0-----:R-:W-:-:S04]  /*0770*/  @P5 LEA R28, P4, R18, R12, 0x2 ;  /* 0x0000000c121c5211 */ /* 0x001fc800078810ff */
[----:B------:R-:W-:-:S05]  /*0780*/  @P5 LEA.HI.X R29, R18, R13, R11, 0x2, P4 ;  /* 0x0000000d121d5211 */ /* 0x000fca00020f140b */
[----:B------:R0:W2:Y:S01]  /*0790*/  @P5 LDG.E.CONSTANT R11, desc[UR14][R28.64] ;  /* 0x0000000e1c0b5981 */ /* 0x0000a2000c1e9900 */
[----:B------:R-:W-:-:S05]  /*07a0*/  VIADD R18, R10, 0xfffffffe ;  /* 0xfffffffe0a127836 */ /* 0x000fca0000000000 */
[----:B------:R-:W-:Y:S02]  /*07b0*/  ISETP.GE.U32.AND P4, PT, R18, UR10, PT ;  /* 0x0000000a12007c0c */ /* 0x000fe4000bf86070 */
[----:B------:R-:W-:-:S04]  /*07c0*/  SHF.R.S32.HI R12, RZ, 0x1f, R18 ;  /* 0x0000001fff0c7819 */ /* 0x000fc80000011412 */
[----:B------:R-:W-:-:S04]  /*07d0*/  ISETP.GE.U32.AND.EX P4, PT, R12, UR11, PT, P4 ;  /* 0x0000000b0c007c0c */ /* 0x000fc8000bf86140 */
[----:B------:R-:W-:-:S04]  /*07e0*/  ISETP.GT.AND P4, PT, R18, -0x1, !P4 ;  /* 0xffffffff1200780c */ /* 0x000fc80006784270 */
[----:B------:R-:W-:-:S13]  /*07f0*/  PLOP3.LUT P4, PT, P3, P4, PT, 0x80, 0x8 ;  /* 0x000000000008781c */ /* 0x000fda0001f89070 */
[----:B------:R-:W0:Y:S01]  /*0800*/  @P4 LDC.64 R12, c[0x0][0x380] ;  /* 0x0000e000ff0c4b82 */ /* 0x000e220000000a00 */
[----:B------:R-:W-:Y:S02]  /*0810*/  @P4 IMAD R27, R4, UR10, RZ ;  /* 0x0000000a041b4c24 */ /* 0x000fe4000f8e02ff */
[----:B------:R-:W-:Y:S02]  /*0820*/  @P4 IMAD.MOV.U32 R19, RZ, RZ, RZ ;  /* 0x000000ffff134224 */ /* 0x000fe400078e00ff */
[C---:B------:R-:W-:Y:S02]  /*0830*/  @P4 IMAD R27, R16.reuse, UR11, R27 ;  /* 0x0000000b101b4c24 */ /* 0x040fe4000f8e021b */
[----:B------:R-:W-:-:S04]  /*0840*/  @P4 IMAD.WIDE.U32 R18, R16, UR10, R18 ;  /* 0x0000000a10124c25 */ /* 0x000fc8000f8e0012 */
[----:B------:R-:W-:Y:S01]  /*0850*/  @P4 IMAD.IADD R19, R27, 0x1, R19 ;  /* 0x000000011b134824 */ /* 0x000fe200078e0213 */
[----:B0-----:R-:W-:-:S04]  /*0860*/  @P4 LEA R28, P6, R18, R12, 0x2 ;  /* 0x0000000c121c4211 */ /* 0x001fc800078c10ff */
[----:B------:R-:W-:Y:S02]  /*0870*/  @P4 LEA.HI.X R29, R18, R13, R19, 0x2, P6 ;  /* 0x0000000d121d4211 */ /* 0x000fe400030f1413 */
[----:B------:R-:W0:Y:S01]  /*0880*/  LDC.64 R12, c[0x0][0x3a0] ;  /* 0x0000e800ff0c7b82 */ /* 0x000e220000000a00 */
[----:B------:R-:W-:Y:S01]  /*0890*/  LOP3.LUT R32, R9, 0xfffffff8, RZ, 0xc0, !PT ;  /* 0xfffffff809207812 */ /* 0x000fe200078ec0ff */
[----:B------:R-:W-:Y:S02]  /*08a0*/  IMAD.MOV.U32 R33, RZ, RZ, RZ ;  /* 0x000000ffff217224 */ /* 0x000fe400078e00ff */
[----:B------:R-:W3:Y:S04]  /*08b0*/  @P4 LDG.E.CONSTANT R29, desc[UR14][R28.64] ;  /* 0x0000000e1c1d4981 */ /* 0x000ee8000c1e9900 */
[----:B------:R-:W1:Y:S01]  /*08c0*/  LDC.64 R18, c[0x0][0x388] ;  /* 0x0000e200ff127b82 */ /* 0x000e620000000a00 */
[----:B0-----:R-:W-:-:S04]  /*08d0*/  IMAD.WIDE.U32 R32, R14, R12, R32 ;  /* 0x0000000c0e207225 */ /* 0x001fc800078e0020 */
[----:B--2---:R-:W-:Y:S01]  /*08e0*/  @P5 FFMA R2, R11, R26, R2 ;  /* 0x0000001a0b025223 */ /* 0x004fe20000000002 */
[----:B------:R-:W-:-:S04]  /*08f0*/  IMAD R11, R5, R12, RZ ;  /* 0x0000000c050b7224 */ /* 0x000fc800078e02ff */
[----:B------:R-:W-:Y:S01]  /*0900*/  IMAD R11, R14, R13, R11 ;  /* 0x0000000d0e0b7224 */ /* 0x000fe200078e020b */
[----:B-1----:R-:W-:-:S03]  /*0910*/  LEA R26, P5, R32, R18, 0x2 ;  /* 0x00000012201a7211 */ /* 0x002fc600078a10ff */
[----:B------:R-:W-:-:S05]  /*0920*/  IMAD.IADD R30, R11, 0x1, R33 ;  /* 0x000000010b1e7824 */ /* 0x000fca00078e0221 */
[----:B------:R-:W-:-:S05]  /*0930*/  LEA.HI.X R27, R32, R19, R30, 0x2, P5 ;  /* 0x00000013201b7211 */ /* 0x000fca00028f141e */
[----:B------:R-:W3:Y:S01]  /*0940*/  @P4 LDG.E.CONSTANT R11, desc[UR14][R26.64+0x4] ;  /* 0x0000040e1a0b4981 */ /* 0x000ee2000c1e9900 */
[----:B------:R-:W-:-:S05]  /*0950*/  VIADD R32, R10, 0xffffffff ;  /* 0xffffffff0a207836 */ /* 0x000fca0000000000 */
[----:B------:R-:W-:Y:S02]  /*0960*/  ISETP.GE.U32.AND P5, PT, R32, UR10, PT ;  /* 0x0000000a20007c0c */ /* 0x000fe4000bfa6070 */
[----:B------:R-:W-:-:S04]  /*0970*/  SHF.R.S32.HI R18, RZ, 0x1f, R32 ;  /* 0x0000001fff127819 */ /* 0x000fc80000011420 */
[----:B------:R-:W-:-:S04]  /*0980*/  ISETP.GE.U32.AND.EX P5, PT, R18, UR11, PT, P5 ;  /* 0x0000000b12007c0c */ /* 0x000fc8000bfa6150 */
[----:B------:R-:W-:-:S04]  /*0990*/  ISETP.GT.AND P5, PT, R32, -0x1, !P5 ;  /* 0xffffffff2000780c */ /* 0x000fc80006fa4270 */
[----:B------:R-:W-:-:S13]  /*09a0*/  PLOP3.LUT P5, PT, P3, P5, PT, 0x80, 0x8 ;  /* 0x000000000008781c */ /* 0x000fda0001fab070 */
[----:B------:R-:W0:Y:S01]  /*09b0*/  @P5 LDC.64 R18, c[0x0][0x380] ;  /* 0x0000e000ff125b82 */ /* 0x000e220000000a00 */
[----:B------:R-:W-:Y:S02]  /*09c0*/  @P5 IMAD.MOV.U32 R33, RZ, RZ, RZ ;  /* 0x000000ffff215224 */ /* 0x000fe400078e00ff */
[----:B------:R-:W-:-:S04]  /*09d0*/  @P5 IMAD.WIDE.U32 R32, R16, UR10, R32 ;  /* 0x0000000a10205c25 */ /* 0x000fc8000f8e0020 */
[----:B---3--:R-:W-:Y:S01]  /*09e0*/  @P4 FFMA R2, R29, R11, R2 ;  /* 0x0000000b1d024223 */ /* 0x008fe20000000002 */
[----:B------:R-:W-:-:S04]  /*09f0*/  @P5 IMAD R11, R4, UR10, RZ ;  /* 0x0000000a040b5c24 */ /* 0x000fc8000f8e02ff */
[----:B------:R-:W-:Y:S01]  /*0a00*/  @P5 IMAD R11, R16, UR11, R11 ;  /* 0x0000000b100b5c24 */ /* 0x000fe2000f8e020b */
[----:B0-----:R-:W-:-:S03]  /*0a10*/  @P5 LEA R28, P4, R32, R18, 0x2 ;  /* 0x00000012201c5211 */ /* 0x001fc600078810ff */
[----:B------:R-:W-:Y:S02]  /*0a20*/  @P5 IMAD.IADD R30, R11, 0x1, R33 ;  /* 0x000000010b1e5824 */ /* 0x000fe400078e0221 */
[----:B------:R-:W2:Y:S03]  /*0a30*/  @P5 LDG.E.CONSTANT R11, desc[UR14][R26.64+0x8] ;  /* 0x0000080e1a0b5981 */ /* 0x000ea6000c1e9900 */
[----:B------:R-:W-:-:S06]  /*0a40*/  @P5 LEA.HI.X R29, R32, R19, R30, 0x2, P4 ;  /* 0x00000013201d5211 */ /* 0x000fcc00020f141e */
[----:B------:R0:W2:Y:S01]  /*0a50*/  @P5 LDG.E.CONSTANT R29, desc[UR14][R28.64] ;  /* 0x0000000e1c1d5981 */ /* 0x0000a2000c1e9900 */
[----:B------:R-:W-:Y:S02]  /*0a60*/  ISETP.GE.U32.AND P4, PT, R10, UR10, PT ;  /* 0x0000000a0a007c0c */ /* 0x000fe4000bf86070 */
[----:B------:R-:W-:-:S04]  /*0a70*/  SHF.R.S32.HI R18, RZ, 0x1f, R10 ;  /* 0x0000001fff127819 */ /* 0x000fc8000001140a */
[----:B------:R-:W-:-:S04]  /*0a80*/  ISETP.GE.U32.AND.EX P4, PT, R18, UR11, PT, P4 ;  /* 0x0000000b12007c0c */ /* 0x000fc8000bf86140 */
[----:B------:R-:W-:-:S04]  /*0a90*/  ISETP.GT.AND P4, PT, R10, -0x1, !P4 ;  /* 0xffffffff0a00780c */ /* 0x000fc80006784270 */
[----:B------:R-:W-:-:S13]  /*0aa0*/  PLOP3.LUT P4, PT, P3, P4, PT, 0x80, 0x8 ;  /* 0x000000000008781c */ /* 0x000fda0001f89070 */
[----:B------:R-:W1:Y:S01]  /*0ab0*/  @P4 LDC.64 R18, c[0x0][0x380] ;  /* 0x0000e000ff124b82 */ /* 0x000e620000000a00 */
[----:B0-----:R-:W-:Y:S02]  /*0ac0*/  @P4 IMAD.MOV.U32 R28, RZ, RZ, R10 ;  /* 0x000000ffff1c4224 */ /* 0x001fe400078e000a */
[----:B--2---:R-:W-:Y:S01]  /*0ad0*/  @P5 FFMA R2, R29, R11, R2 ;  /* 0x0000000b1d025223 */ /* 0x004fe20000000002 */
[----:B------:R-:W-:Y:S02]  /*0ae0*/  @P4 IMAD R11, R4, UR10, RZ ;  /* 0x0000000a040b4c24 */ /* 0x000fe4000f8e02ff */
[----:B------:R-:W-:Y:S02]  /*0af0*/  @P4 IMAD.MOV.U32 R29, RZ, RZ, RZ ;  /* 0x000000ffff1d4224 */ /* 0x000fe400078e00ff */
[C---:B------:R-:W-:Y:S02]  /*0b00*/  @P4 IMAD R11, R16.reuse, UR11, R11 ;  /* 0x0000000b100b4c24 */ /* 0x040fe4000f8e020b */
[----:B------:R-:W-:-:S04]  /*0b10*/  @P4 IMAD.WIDE.U32 R32, R16, UR10, R28 ;  /* 0x0000000a10204c25 */ /* 0x000fc8000f8e001c */
[----:B------:R-:W-:Y:S01]  /*0b20*/  @P4 IMAD.IADD R30, R11, 0x1, R33 ;  /* 0x000000010b1e4824 */ /* 0x000fe200078e0221 */
[C---:B-1----:R-:W-:Y:S01]  /*0b30*/  @P4 LEA R28, P5, R32.reuse, R18, 0x2 ;  /* 0x00000012201c4211 */ /* 0x042fe200078a10ff */
[----:B------:R-:W2:Y:S03]  /*0b40*/  @P4 LDG.E.CONSTANT R11, desc[UR14][R26.64+0xc] ;  /* 0x00000c0e1a0b4981 */ /* 0x000ea6000c1e9900 */
[----:B------:R-:W-:-:S06]  /*0b50*/  @P4 LEA.HI.X R29, R32, R19, R30, 0x2, P5 ;  /* 0x00000013201d4211 */ /* 0x000fcc00028f141e */
[----:B------:R-:W2:Y:S01]  /*0b60*/  @P4 LDG.E.CONSTANT R29, desc[UR14][R28.64] ;  /* 0x0000000e1c1d4981 */ /* 0x000ea2000c1e9900 */
        /* <DEDUP_REMOVED lines=9> */
[----:B--2---:R-:W-:Y:S01]  /*0c00*/  @P4 FFMA R2, R29, R11, R2 ;  /* 0x0000000b1d024223 */ /* 0x004fe20000000002 */
[----:B------:R-:W-:-:S04]  /*0c10*/  @P5 IMAD R11, R4, UR10, RZ ;  /* 0x0000000a040b5c24 */ /* 0x000fc8000f8e02ff */
[----:B------:R-:W-:Y:S01]  /*0c20*/  @P5 IMAD R11, R16, UR11, R11 ;  /* 0x0000000b100b5c24 */ /* 0x000fe2000f8e020b */
[----:B0-----:R-:W-:-:S03]  /*0c30*/  @P5 LEA R28, P4, R32, R18, 0x2 ;  /* 0x00000012201c5211 */ /* 0x001fc600078810ff */
[----:B------:R-:W-:Y:S02]  /*0c40*/  @P5 IMAD.IADD R30, R11, 0x1, R33 ;  /* 0x000000010b1e5824 */ /* 0x000fe400078e0221 */
        /* <DEDUP_REMOVED lines=37> */
[C---:B------:R-:W-:Y:S02]  /*0ea0*/  VIADD R18, R10.reuse, 0x4 ;  /* 0x000000040a127836 */ /* 0x040fe40000000000 */
[----:B------:R-:W-:-:S03]  /*0eb0*/  VIADD R30, R10, 0x4 ;  /* 0x000000040a1e7836 */ /* 0x000fc60000000000 */
[----:B------:R-:W-:Y:S01]  /*0ec0*/  ISETP.GE.U32.AND P4, PT, R18, UR10, PT ;  /* 0x0000000a12007c0c */ /* 0x000fe2000bf86070 */
[----:B--2---:R-:W-:Y:S01]  /*0ed0*/  @P5 FFMA R2, R29, R11, R2 ;  /* 0x0000000b1d025223 */ /* 0x004fe20000000002 */
        /* <DEDUP_REMOVED lines=12> */
[----:B------:R-:W-:-:S06]  /*0fa0*/  @P4 LEA.HI.X R19, R30, R19, R28, 0x2, P5 ;  /* 0x000000131e134211 */ /* 0x000fcc00028f141c */
[----:B------:R-:W2:Y:S01]  /*0fb0*/  @P4 LDG.E.CONSTANT R19, desc[UR14][R18.64] ;  /* 0x0000000e12134981 */ /* 0x000ea2000c1e9900 */
[----:B------:R-:W-:-:S04]  /*0fc0*/  IADD3 R9, P5, PT, R9, 0x8, RZ ;  /* 0x0000000809097810 */ /* 0x000fc80007fbe0ff */
[----:B------:R-:W-:Y:S01]  /*0fd0*/  IADD3 R11, P6, PT, R9, -UR9, RZ ;  /* 0x80000009090b7c10 */ /* 0x000fe2000ffde0ff */
[----:B------:R-:W-:-:S03]  /*0fe0*/  IMAD.X R8, RZ, RZ, R8, P5 ;  /* 0x000000ffff087224 */ /* 0x000fc600028e0608 */
[----:B------:R-:W-:Y:S01]  /*0ff0*/  ISETP.NE.U32.AND P5, PT, R11, RZ, PT ;  /* 0x000000ff0b00720c */ /* 0x000fe20003fa5070 */
[----:B------:R-:W-:-:S05]  /*1000*/  IMAD.X R11, R8, 0x1, ~R13, P6 ;  /* 0x00000001080b7824 */ /* 0x000fca00030e0e0d */
[----:B------:R-:W-:Y:S02]  /*1010*/  ISETP.NE.AND.EX P5, PT, R11, RZ, PT, P5 ;  /* 0x000000ff0b00720c */ /* 0x000fe40003fa5350 */
[----:B------:R-:W-:Y:S01]  /*1020*/  IADD3 R6, P6, PT, R6, 0x20, RZ ;  /* 0x0000002006067810 */ /* 0x000fe20007fde0ff */
[----:B------:R-:W-:-:S04]  /*1030*/  VIADD R10, R10, 0x8 ;  /* 0x000000080a0a7836 */ /* 0x000fc80000000000 */
[----:B------:R-:W-:Y:S02]  /*1040*/  IMAD.X R7, RZ, RZ, R7, P6 ;  /* 0x000000ffff077224 */ /* 0x000fe400030e0607 */
[----:B--2---:R-:W-:-:S04]  /*1050*/  @P4 FFMA R2, R19, R26, R2 ;  /* 0x0000001a13024223 */ /* 0x004fc80000000002 */
[----:B------:R-:W-:Y:S05]  /*1060*/  @P5 BRA `(.L_x_2) ;  /* 0xfffffff400845947 */ /* 0x000fea000383ffff */
[----:B------:R-:W0:Y:S01]  /*1070*/  LDC R7, c[0x0][0x3a4] ;  /* 0x0000e900ff077b82 */ /* 0x000e220000000800 */
[----:B------:R-:W-:-:S07]  /*1080*/  IMAD.U32 R6, RZ, RZ, UR9 ;  /* 0x00000009ff067e24 */ /* 0x000fce000f8e00ff */
.L_x_1:
[----:B------:R-:W1:Y:S02]  /*1090*/  LDCU UR8, c[0x0][0x3a0] ;  /* 0x00007400ff0877ac */ /* 0x000e640008000800 */
[----:B-1----:R-:W-:-:S04]  /*10a0*/  ULOP3.LUT UR8, UR8, 0x7, URZ, 0xc0, !UPT ;  /* 0x0000000708087892 */ /* 0x002fc8000f8ec0ff */
[----:B------:R-:W-:-:S04]  /*10b0*/  UISETP.NE.U32.AND UP0, UPT, UR8, URZ, UPT ;  /* 0x000000ff0800728c */ /* 0x000fc8000bf05070 */
[----:B------:R-:W-:-:S09]  /*10c0*/  UISETP.NE.AND.EX UP0, UPT, URZ, URZ, UPT, UP0 ;  /* 0x000000ffff00728c */ /* 0x000fd2000bf05300 */
[----:B------:R-:W-:Y:S05]  /*10d0*/  BRA.U !UP0, `(.L_x_3) ;  /* 0x0000000908e87547 */ /* 0x000fea000b800000 */
[----:B------:R-:W-:-:S04]  /*10e0*/  UIADD3 UR8, UP0, UPT, UR8, -0x1, URZ ;  /* 0xffffffff08087890 */ /* 0x000fc8000ff1e0ff */
[----:B------:R-:W-:Y:S02]  /*10f0*/  UIADD3.X UR12, UPT, UPT, URZ, -0x1, URZ, UP0, !UPT ;  /* 0xffffffffff0c7890 */ /* 0x000fe400087fe4ff */
[----:B------:R-:W-:-:S04]  /*1100*/  UISETP.GE.U32.AND UP0, UPT, UR8, 0x3, UPT ;  /* 0x000000030800788c */ /* 0x000fc8000bf06070 */
[----:B------:R-:W-:-:S09]  /*1110*/  UISETP.GE.U32.AND.EX UP0, UPT, UR12, URZ, UPT, UP0 ;  /* 0x000000ff0c00728c */ /* 0x000fd2000bf06100 */
[----:B------:R-:W-:Y:S05]  /*1120*/  BRA.U !UP0, `(.L_x_4) ;  /* 0x0000000508587547 */ /* 0x000fea000b800000 */
[----:B------:R-:W-:Y:S01]  /*1130*/  IMAD.IADD R28, R3, 0x1, R6 ;  /* 0x00000001031c7824 */ /* 0x000fe200078e0206 */
[----:B------:R-:W-:Y:S01]  /*1140*/  ISETP.LT.U32.AND P3, PT, R24, UR10, PT ;  /* 0x0000000a18007c0c */ /* 0x000fe2000bf61070 */
[----:B------:R-:W1:Y:S03]  /*1150*/  LDC.64 R10, c[0x0][0x388] ;  /* 0x0000e200ff0a7b82 */ /* 0x000e660000000a00 */
[----:B------:R-:W-:Y:S02]  /*1160*/  ISETP.GE.U32.AND P5, PT, R28, UR10, PT ;  /* 0x0000000a1c007c0c */ /* 0x000fe4000bfa6070 */
[----:B------:R-:W-:Y:S02]  /*1170*/  SHF.R.S32.HI R8, RZ, 0x1f, R28 ;  /* 0x0000001fff087819 */ /* 0x000fe4000001141c */
[----:B------:R-:W-:Y:S02]  /*1180*/  ISETP.LT.U32.AND.EX P3, PT, R25, UR11, P2, P3 ;  /* 0x0000000b19007c0c */ /* 0x000fe40009761130 */
[----:B------:R-:W-:-:S02]  /*1190*/  ISETP.GE.U32.AND.EX P5, PT, R8, UR11, PT, P5 ;  /* 0x0000000b08007c0c */ /* 0x000fc4000bfa6150 */
[----:B------:R-:W2:Y:S02]  /*11a0*/  LDC.64 R8, c[0x0][0x380] ;  /* 0x0000e000ff087b82 */ /* 0x000ea40000000a00 */
[----:B------:R-:W-:-:S04]  /*11b0*/  ISETP.GT.AND P5, PT, R28, -0x1, !P5 ;  /* 0xffffffff1c00780c */ /* 0x000fc80006fa4270 */
[----:B------:R-:W-:-:S13]  /*11c0*/  PLOP3.LUT P5, PT, P3, P5, PT, 0x80, 0x8 ;  /* 0x000000000008781c */ /* 0x000fda0001fab070 */
[----:B------:R-:W-:Y:S02]  /*11d0*/  @P5 IMAD R19, R4, UR10, RZ ;  /* 0x0000000a04135c24 */ /* 0x000fe4000f8e02ff */
[----:B------:R-:W-:Y:S02]  /*11e0*/  @P5 IMAD.MOV.U32 R29, RZ, RZ, RZ ;  /* 0x000000ffff1d5224 */ /* 0x000fe400078e00ff */
[C---:B------:R-:W-:Y:S02]  /*11f0*/  @P5 IMAD R19, R16.reuse, UR11, R19 ;  /* 0x0000000b10135c24 */ /* 0x040fe4000f8e0213 */
[----:B------:R-:W-:-:S04]  /*1200*/  @P5 IMAD.WIDE.U32 R30, R16, UR10, R28 ;  /* 0x0000000a101e5c25 */ /* 0x000fc8000f8e001c */
[----:B------:R-:W-:Y:S01]  /*1210*/  @P5 IMAD.IADD R18, R19, 0x1, R31 ;  /* 0x0000000113125824 */ /* 0x000fe200078e021f */
[----:B--2---:R-:W-:Y:S01]  /*1220*/  @P5 LEA R26, P4, R30, R8, 0x2 ;  /* 0x000000081e1a5211 */ /* 0x004fe200078810ff */
[----:B------:R-:W-:-:S03]  /*1230*/  IMAD R8, R5, R12, RZ ;  /* 0x0000000c05087224 */ /* 0x000fc600078e02ff */
[----:B------:R-:W-:Y:S01]  /*1240*/  @P5 LEA.HI.X R27, R30, R9, R18, 0x2, P4 ;  /* 0x000000091e1b5211 */ /* 0x000fe200020f1412 */
[C---:B0-----:R-:W-:Y:S01]  /*1250*/  @P5 IMAD.WIDE.U32 R18, R14.reuse, R12, R6 ;  /* 0x0000000c0e125225 */ /* 0x041fe200078e0006 */
[----:B------:R-:W0:Y:S03]  /*1260*/  LDC.64 R30, c[0x0][0x388] ;  /* 0x0000e200ff1e7b82 */ /* 0x000e260000000a00 */
[----:B------:R-:W-:Y:S01]  /*1270*/  IMAD R8, R14, R13, R8 ;  /* 0x0000000d0e087224 */ /* 0x000fe200078e0208 */
[----:B-1----:R-:W-:Y:S01]  /*1280*/  @P5 LEA R32, P4, R18, R10, 0x2 ;  /* 0x0000000a12205211 */ /* 0x002fe200078810ff */
[----:B------:R1:W2:Y:S02]  /*1290*/  @P5 LDG.E.CONSTANT R9, desc[UR14][R26.64] ;  /* 0x0000000e1a095981 */ /* 0x0002a4000c1e9900 */
[----:B------:R-:W-:-:S05]  /*12a0*/  @P5 IMAD.IADD R7, R8, 0x1, R19 ;  /* 0x0000000108075824 */ /* 0x000fca00078e0213 */
[----:B------:R-:W-:-:S05]  /*12b0*/  @P5 LEA.HI.X R33, R18, R11, R7, 0x2, P4 ;  /* 0x0000000b12215211 */ /* 0x000fca00020f1407 */
[----:B------:R-:W2:Y:S01]  /*12c0*/  @P5 LDG.E.CONSTANT R7, desc[UR14][R32.64] ;  /* 0x0000000e20075981 */ /* 0x000ea2000c1e9900 */
[----:B------:R-:W-:-:S05]  /*12d0*/  VIADD R10, R28, 0x1 ;  /* 0x000000011c0a7836 */ /* 0x000fca0000000000 */
[----:B------:R-:W-:Y:S02]  /*12e0*/  ISETP.GE.U32.AND P4, PT, R10, UR10, PT ;  /* 0x0000000a0a007c0c */ /* 0x000fe4000bf86070 */
[----:B------:R-:W-:-:S04]  /*12f0*/  SHF.R.S32.HI R11, RZ, 0x1f, R10 ;  /* 0x0000001fff0b7819 */ /* 0x000fc8000001140a */
[----:B------:R-:W-:Y:S01]  /*1300*/  ISETP.GE.U32.AND.EX P4, PT, R11, UR11, PT, P4 ;  /* 0x0000000b0b007c0c */ /* 0x000fe2000bf86140 */
[----:B------:R-:W-:-:S03]  /*1310*/  IMAD.MOV.U32 R18, RZ, RZ, R6 ;  /* 0x000000ffff127224 */ /* 0x000fc600078e0006 */
[----:B------:R-:W-:Y:S01]  /*1320*/  ISETP.GT.AND P4, PT, R10, -0x1, !P4 ;  /* 0xffffffff0a00780c */ /* 0x000fe20006784270 */
[----:B------:R-:W-:-:S03]  /*1330*/  IMAD.MOV.U32 R19, RZ, RZ, RZ ;  /* 0x000000ffff137224 */ /* 0x000fc600078e00ff */
[----:B------:R-:W-:Y:S01]  /*1340*/  PLOP3.LUT P4, PT, P3, P4, PT, 0x80, 0x8 ;  /* 0x000000000008781c */ /* 0x000fe20001f89070 */
[----:B------:R-:W-:-:S04]  /*1350*/  IMAD.WIDE.U32 R18, R14, R12, R18 ;  /* 0x0000000c0e127225 */ /* 0x000fc800078e0012 */
[----:B------:R-:W-:Y:S01]  /*1360*/  IMAD.IADD R8, R8, 0x1, R19 ;  /* 0x0000000108087824 */ /* 0x000fe200078e0213 */
[----:B0-----:R-:W-:Y:S01]  /*1370*/  LEA R30, P6, R18, R30, 0x2 ;  /* 0x0000001e121e7211 */ /* 0x001fe200078c10ff */
[----:B-1----:R-:W-:-:S03]  /*1380*/  VIADD R26, R28, 0x2 ;  /* 0x000000021c1a7836 */ /* 0x002fc60000000000 */
[----:B------:R-:W-:-:S03]  /*1390*/  LEA.HI.X R31, R18, R31, R8, 0x2, P6 ;  /* 0x0000001f121f7211 */ /* 0x000fc600030f1408 */
[----:B------:R-:W-:Y:S02]  /*13a0*/  @P4 IMAD.MOV.U32 R11, RZ, RZ, RZ ;  /* 0x000000ffff0b4224 */ /* 0x000fe400078e00ff */
[----:B------:R-:W-:-:S04]  /*13b0*/  @P4 IMAD.WIDE.U32 R18, R16, UR10, R10 ;  /* 0x0000000a10124c25 */ /* 0x000fc8000f8e000a */
[----:B------:R-:W-:Y:S02]  /*13c0*/  VIADD R28, R28, 0x3 ;  /* 0x000000031c1c7836 */ /* 0x000fe40000000000 */
[----:B--2---:R-:W-:Y:S02]  /*13d0*/  @P5 FFMA R2, R9, R7, R2 ;  /* 0x0000000709025223 */ /* 0x004fe40000000002 */
[----:B------:R-:W0:Y:S01]  /*13e0*/  @P4 LDC.64 R8, c[0x0][0x380] ;  /* 0x0000e000ff084b82 */ /* 0x000e220000000a00 */
[----:B------:R-:W-:Y:S02]  /*13f0*/  ISETP.GE.U32.AND P5, PT, R26, UR10, PT ;  /* 0x0000000a1a007c0c */ /* 0x000fe4000bfa6070 */
[----:B------:R-:W-:-:S04]  /*1400*/  SHF.R.S32.HI R7, RZ, 0x1f, R26 ;  /* 0x0000001fff077819 */ /* 0x000fc8000001141a */
[----:B------:R-:W-:Y:S01]  /*1410*/  ISETP.GE.U32.AND.EX P5, PT, R7, UR11, PT, P5 ;  /* 0x0000000b07007c0c */ /* 0x000fe2000bfa6150 */
[----:B------:R-:W-:-:S03]  /*1420*/  @P4 IMAD R7, R4, UR10, RZ ;  /* 0x0000000a04074c24 */ /* 0x000fc6000f8e02ff */
[----:B------:R-:W-:Y:S01]  /*1430*/  ISETP.GT.AND P5, PT, R26, -0x1, !P5 ;  /* 0xffffffff1a00780c */ /* 0x000fe20006fa4270 */
[----:B------:R-:W-:-:S03]  /*1440*/  @P4 IMAD R7, R16, UR11, R7 ;  /* 0x0000000b10074c24 */ /* 0x000fc6000f8e0207 */
[----:B------:R-:W-:Y:S01]  /*1450*/  PLOP3.LUT P5, PT, P3, P5, PT, 0x80, 0x8 ;  /* 0x000000000008781c */ /* 0x000fe20001fab070 */
[----:B------:R-:W-:Y:S01]  /*1460*/  @P4 IMAD.IADD R10, R7, 0x1, R19 ;  /* 0x00000001070a4824 */ /* 0x000fe200078e0213 */
[----:B0-----:R-:W-:-:S04]  /*1470*/  @P4 LEA R32, P6, R18, R8, 0x2 ;  /* 0x0000000812204211 */ /* 0x001fc800078c10ff */
[----:B------:R-:W-:-:S07]  /*1480*/  @P4 LEA.HI.X R33, R18, R9, R10, 0x2, P6 ;  /* 0x0000000912214211 */ /* 0x000fce00030f140a */
[----:B------:R-:W0:Y:S01]  /*1490*/  @P5 LDC.64 R18, c[0x0][0x380] ;  /* 0x0000e000ff125b82 */ /* 0x000e220000000a00 */
[----:B------:R-:W-:Y:S01]  /*14a0*/  @P5 IMAD R7, R4, UR10, RZ ;  /* 0x0000000a04075c24 */ /* 0x000fe2000f8e02ff */
[----:B------:R-:W2:Y:S01]  /*14b0*/  @P5 LDG.E.CONSTANT R10, desc[UR14][R30.64+0x8] ;  /* 0x0000080e1e0a5981 */ /* 0x000ea2000c1e9900 */
[----:B------:R-:W-:Y:S02]  /*14c0*/  @P5 IMAD.MOV.U32 R27, RZ, RZ, RZ ;  /* 0x000000ffff1b5224 */ /* 0x000fe400078e00ff */
[C---:B------:R-:W-:Y:S02]  /*14d0*/  @P5 IMAD R7, R16.reuse, UR11, R7 ;  /* 0x0000000b10075c24 */ /* 0x040fe4000f8e0207 */
[----:B------:R-:W-:-:S04]  /*14e0*/  @P5 IMAD.WIDE.U32 R26, R16, UR10, R26 ;  /* 0x0000000a101a5c25 */ /* 0x000fc8000f8e001a */
[----:B------:R-:W-:Y:S01]  /*14f0*/  @P5 IMAD.IADD R8, R7, 0x1, R27 ;  /* 0x0000000107085824 */ /* 0x000fe200078e021b */
[----:B------:R-:W-:Y:S01]  /*1500*/  SHF.R.S32.HI R7, RZ, 0x1f, R28 ;  /* 0x0000001fff077819 */ /* 0x000fe2000001141c */
[----:B------:R-:W3:Y:S01]  /*1510*/  @P4 LDG.E.CONSTANT R27, desc[UR14][R32.64] ;  /* 0x0000000e201b4981 */ /* 0x000ee2000c1e9900 */
[----:B0-----:R-:W-:-:S04]  /*1520*/  @P5 LEA R18, P6, R26, R18, 0x2 ;  /* 0x000000121a125211 */ /* 0x001fc800078c10ff */
[----:B------:R-:W-:Y:S02]  /*1530*/  @P5 LEA.HI.X R19, R26, R19, R8, 0x2, P6 ;  /* 0x000000131a135211 */ /* 0x000fe400030f1408 */
[----:B------:R-:W-:-:S04]  /*1540*/  ISETP.GE.U32.AND P6, PT, R28, UR10, PT ;  /* 0x0000000a1c007c0c */ /* 0x000fc8000bfc6070 */
[----:B------:R-:W-:Y:S01]  /*1550*/  ISETP.GE.U32.AND.EX P6, PT, R7, UR11, PT, P6 ;  /* 0x0000000b07007c0c */ /* 0x000fe2000bfc6160 */
[----:B------:R0:W2:Y:S03]  /*1560*/  @P5 LDG.E.CONSTANT R19, desc[UR14][R18.64] ;  /* 0x0000000e12135981 */ /* 0x0000a6000c1e9900 */
[----:B------:R-:W-:Y:S01]  /*1570*/  ISETP.GT.AND P6, PT, R28, -0x1, !P6 ;  /* 0xffffffff1c00780c */ /* 0x000fe200077c4270 */
[----:B------:R-:W3:Y:S03]  /*1580*/  @P4 LDG.E.CONSTANT R7, desc[UR14][R30.64+0x4] ;  /* 0x0000040e1e074981 */ /* 0x000ee6000c1e9900 */
[----:B------:R-:W-:-:S13]  /*1590*/  PLOP3.LUT P6, PT, P3, P6, PT, 0x80, 0x8 ;  /* 0x000000000008781c */ /* 0x000fda0001fcd070 */
[----:B------:R-:W1:Y:S01]  /*15a0*/  @P6 LDC.64 R8, c[0x0][0x380] ;  /* 0x0000e000ff086b82 */ /* 0x000e620000000a00 */
[----:B0-----:R-:W-:Y:S01]  /*15b0*/  @P6 IMAD R18, R4, UR10, RZ ;  /* 0x0000000a04126c24 */ /* 0x001fe2000f8e02ff */
[----:B------:R-:W4:Y:S01]  /*15c0*/  @P6 LDG.E.CONSTANT R11, desc[UR14][R30.64+0xc] ;  /* 0x00000c0e1e0b6981 */ /* 0x000f22000c1e9900 */
[----:B------:R-:W-:Y:S02]  /*15d0*/  @P6 IMAD.MOV.U32 R29, RZ, RZ, RZ ;  /* 0x000000ffff1d6224 */ /* 0x000fe400078e00ff */
[C---:B------:R-:W-:Y:S02]  /*15e0*/  @P6 IMAD R35, R16.reuse, UR11, R18 ;  /* 0x0000000b10236c24 */ /* 0x040fe4000f8e0212 */
[----:B------:R-:W-:-:S04]  /*15f0*/  @P6 IMAD.WIDE.U32 R28, R16, UR10, R28 ;  /* 0x0000000a101c6c25 */ /* 0x000fc8000f8e001c */
[----:B------:R-:W-:Y:S01]  /*1600*/  @P6 IMAD.IADD R18, R35, 0x1, R29 ;  /* 0x0000000123126824 */ /* 0x000fe200078e021d */
[----:B-1----:R-:W-:-:S04]  /*1610*/  @P6 LEA R8, P3, R28, R8, 0x2 ;  /* 0x000000081c086211 */ /* 0x002fc800078610ff */
[----:B------:R-:W-:-:S06]  /*1620*/  @P6 LEA.HI.X R9, R28, R9, R18, 0x2, P3 ;  /* 0x000000091c096211 */ /* 0x000fcc00018f1412 */
[----:B------:R-:W4:Y:S01]  /*1630*/  @P6 LDG.E.CONSTANT R9, desc[UR14][R8.64] ;  /* 0x0000000e08096981 */ /* 0x000f22000c1e9900 */
[----:B------:R-:W-:Y:S02]  /*1640*/  VIADD R6, R6, 0x4 ;  /* 0x0000000406067836 */ /* 0x000fe40000000000 */
[----:B---3--:R-:W-:-:S04]  /*1650*/  @P4 FFMA R2, R27, R7, R2 ;  /* 0x000000071b024223 */ /* 0x008fc80000000002 */
[----:B--2---:R-:W-:Y:S01]  /*1660*/  @P5 FFMA R2, R19, R10, R2 ;  /* 0x0000000a13025223 */ /* 0x004fe20000000002 */
[----:B------:R-:W-:-:S03]  /*1670*/  IMAD.MOV.U32 R7, RZ, RZ, RZ ;  /* 0x000000ffff077224 */ /* 0x000fc600078e00ff */
[----:B----4-:R-:W-:-:S07]  /*1680*/  @P6 FFMA R2, R9, R11, R2 ;  /* 0x0000000b09026223 */ /* 0x010fce0000000002 */
.L_x_4:
[----:B------:R-:W-:-:S04]  /*1690*/  LOP3.LUT R9, R12, 0x3, RZ, 0xc0, !PT ;  /* 0x000000030c097812 */ /* 0x000fc800078ec0ff */
[----:B------:R-:W-:-:S04]  /*16a0*/  ISETP.NE.U32.AND P3, PT, R9, RZ, PT ;  /* 0x000000ff0900720c */ /* 0x000fc80003f65070 */
[----:B------:R-:W-:-:S13]  /*16b0*/  ISETP.NE.AND.EX P3, PT, RZ, RZ, PT, P3 ;  /* 0x000000ffff00720c */ /* 0x000fda0003f65330 */
[----:B------:R-:W-:Y:S05]  /*16c0*/  @!P3 BRA `(.L_x_3) ;  /* 0x00000004006cb947 */ /* 0x000fea0003800000 */
[----:B------:R-:W-:Y:S02]  /*16d0*/  ISETP.NE.U32.AND P4, PT, R9, 0x1, PT ;  /* 0x000000010900780c */ /* 0x000fe40003f85070 */
[----:B------:R-:W-:Y:S02]  /*16e0*/  LOP3.LUT R8, R12, 0x1, RZ, 0xc0, !PT ;  /* 0x000000010c087812 */ /* 0x000fe400078ec0ff */
[----:B------:R-:W-:Y:S02]  /*16f0*/  ISETP.NE.AND.EX P4, PT, RZ, RZ, PT, P4 ;  /* 0x000000ffff00720c */ /* 0x000fe40003f85340 */
[----:B------:R-:W-:-:S04]  /*1700*/  ISETP.NE.U32.AND P3, PT, R8, 0x1, PT ;  /* 0x000000010800780c */ /* 0x000fc80003f65070 */
[----:B------:R-:W-:-:S07]  /*1710*/  ISETP.NE.U32.AND.EX P3, PT, RZ, RZ, PT, P3 ;  /* 0x000000ffff00720c */ /* 0x000fce0003f65130 */
[----:B------:R-:W-:Y:S06]  /*1720*/  @!P4 BRA `(.L_x_5) ;  /* 0x0000000000d8c947 */ /* 0x000fec0003800000 */
        /* <DEDUP_REMOVED lines=16> */
[----:B------:R-:W-:-:S03]  /*1830*/  VIADD R26, R26, 0x1 ;  /* 0x000000011a1a7836 */ /* 0x000fc60000000000 */
[----:B------:R-:W-:Y:S01]  /*1840*/  @P4 LEA.HI.X R9, R28, R9, R18, 0x2, P6 ;  /* 0x000000091c094211 */ /* 0x000fe200030f1412 */
[-C--:B------:R-:W-:Y:S02]  /*1850*/  @P4 IMAD R18, R5, R12.reuse, RZ ;  /* 0x0000000c05124224 */ /* 0x080fe400078e02ff */
[----:B0-----:R-:W-:-:S03]  /*1860*/  @P4 IMAD.WIDE.U32 R28, R14, R12, R6 ;  /* 0x0000000c0e1c4225 */ /* 0x001fc600078e0006 */
[----:B------:R-:W2:Y:S01]  /*1870*/  @P4 LDG.E.CONSTANT R9, desc[UR14][R8.64] ;  /* 0x0000000e08094981 */ /* 0x000ea2000c1e9900 */
[----:B------:R-:W-:Y:S01]  /*1880*/  @P4 IMAD R7, R14, R13, R18 ;  /* 0x0000000d0e074224 */ /* 0x000fe200078e0212 */
[----:B-1----:R-:W-:-:S03]  /*1890*/  @P4 LEA R18, P6, R28, R10, 0x2 ;  /* 0x0000000a1c124211 */ /* 0x002fc600078c10ff */
[----:B------:R-:W-:-:S05]  /*18a0*/  @P4 IMAD.IADD R7, R7, 0x1, R29 ;  /* 0x0000000107074824 */ /* 0x000fca00078e021d */
[----:B------:R-:W-:Y:S02]  /*18b0*/  @P4 LEA.HI.X R19, R28, R11, R7, 0x2, P6 ;  /* 0x0000000b1c134211 */ /* 0x000fe400030f1407 */
[----:B------:R-:W-:Y:S01]  /*18c0*/  ISETP.GE.U32.AND P6, PT, R26, UR10, PT ;  /* 0x0000000a1a007c0c */ /* 0x000fe2000bfc6070 */
[----:B------:R-:W0:Y:S01]  /*18d0*/  LDC.64 R10, c[0x0][0x380] ;  /* 0x0000e000ff0a7b82 */ /* 0x000e220000000a00 */
[----:B------:R-:W-:Y:S02]  /*18e0*/  SHF.R.S32.HI R7, RZ, 0x1f, R26 ;  /* 0x0000001fff077819 */ /* 0x000fe4000001141a */
[----:B------:R-:W2:Y:S02]  /*18f0*/  @P4 LDG.E.CONSTANT R19, desc[UR14][R18.64] ;  /* 0x0000000e12134981 */ /* 0x000ea4000c1e9900 */
[----:B------:R-:W-:-:S04]  /*1900*/  ISETP.GE.U32.AND.EX P6, PT, R7, UR11, PT, P6 ;  /* 0x0000000b07007c0c */ /* 0x000fc8000bfc6160 */
[----:B------:R-:W-:-:S04]  /*1910*/  ISETP.GT.AND P6, PT, R26, -0x1, !P6 ;  /* 0xffffffff1a00780c */ /* 0x000fc800077c4270 */
[----:B------:R-:W-:-:S13]  /*1920*/  PLOP3.LUT P5, PT, P5, P6, PT, 0x80, 0x8 ;  /* 0x000000000008781c */ /* 0x000fda0002fad070 */
        /* <DEDUP_REMOVED lines=8> */
[-C--:B------:R-:W-:Y:S02]  /*19b0*/  @P5 IMAD R7, R5, R12.reuse, RZ ;  /* 0x0000000c05075224 */ /* 0x080fe400078e02ff */
[----:B------:R-:W-:Y:S01]  /*19c0*/  @P5 IMAD.MOV.U32 R28, RZ, RZ, R6 ;  /* 0x000000ffff1c5224 */ /* 0x000fe200078e0006 */
[----:B------:R-:W3:Y:S01]  /*19d0*/  @P5 LDG.E.CONSTANT R27, desc[UR14][R26.64] ;  /* 0x0000000e1a1b5981 */ /* 0x000ee2000c1e9900 */
[----:B------:R-:W-:Y:S02]  /*19e0*/  @P5 IMAD.MOV.U32 R29, RZ, RZ, RZ ;  /* 0x000000ffff1d5224 */ /* 0x000fe400078e00ff */
[C---:B------:R-:W-:Y:S02]  /*19f0*/  @P5 IMAD R7, R14.reuse, R13, R7 ;  /* 0x0000000d0e075224 */ /* 0x040fe400078e0207 */
[----:B------:R-:W-:-:S04]  /*1a00*/  @P5 IMAD.WIDE.U32 R30, R14, R12, R28 ;  /* 0x0000000c0e1e5225 */ /* 0x000fc800078e001c */
[----:B------:R-:W-:Y:S01]  /*1a10*/  @P5 IMAD.IADD R28, R7, 0x1, R31 ;  /* 0x00000001071c5824 */ /* 0x000fe200078e021f */
[----:B0-----:R-:W-:-:S04]  /*1a20*/  @P5 LEA R10, P6, R30, R10, 0x2 ;  /* 0x0000000a1e0a5211 */ /* 0x001fc800078c10ff */
[----:B------:R-:W-:-:S05]  /*1a30*/  @P5 LEA.HI.X R11, R30, R11, R28, 0x2, P6 ;  /* 0x0000000b1e0b5211 */ /* 0x000fca00030f141c */
[----:B------:R-:W3:Y:S01]  /*1a40*/  @P5 LDG.E.CONSTANT R10, desc[UR14][R10.64+0x4] ;  /* 0x0000040e0a0a5981 */ /* 0x000ee2000c1e9900 */
[----:B------:R-:W-:Y:S02]  /*1a50*/  IMAD.MOV.U32 R7, RZ, RZ, RZ ;  /* 0x000000ffff077224 */ /* 0x000fe400078e00ff */
[----:B------:R-:W-:Y:S02]  /*1a60*/  VIADD R6, R6, 0x2 ;  /* 0x0000000206067836 */ /* 0x000fe40000000000 */
[----:B--2---:R-:W-:-:S04]  /*1a70*/  @P4 FFMA R2, R19, R9, R2 ;  /* 0x0000000913024223 */ /* 0x004fc80000000002 */
[----:B---3--:R-:W-:-:S07]  /*1a80*/  @P5 FFMA R2, R27, R10, R2 ;  /* 0x0000000a1b025223 */ /* 0x008fce0000000002 */
.L_x_5:
[----:B------:R-:W-:Y:S05]  /*1a90*/  @P3 BRA `(.L_x_3) ;  /* 0x0000000000783947 */ /* 0x000fea0003800000 */
[----:B------:R-:W-:Y:S01]  /*1aa0*/  IMAD.IADD R18, R3, 0x1, R6 ;  /* 0x0000000103127824 */ /* 0x000fe200078e0206 */
[----:B------:R-:W-:Y:S01]  /*1ab0*/  ISETP.LT.U32.AND P4, PT, R24, UR10, PT ;  /* 0x0000000a18007c0c */ /* 0x000fe2000bf81070 */
[----:B------:R-:W-:Y:S03]  /*1ac0*/  BSSY.RECONVERGENT B0, `(.L_x_3) ;  /* 0x000001b000007945 */ /* 0x000fe60003800200 */
[----:B------:R-:W-:Y:S02]  /*1ad0*/  ISETP.GE.U32.AND P3, PT, R18, UR10, PT ;  /* 0x0000000a12007c0c */ /* 0x000fe4000bf66070 */
[----:B------:R-:W-:Y:S02]  /*1ae0*/  SHF.R.S32.HI R8, RZ, 0x1f, R18 ;  /* 0x0000001fff087819 */ /* 0x000fe40000011412 */
[----:B------:R-:W-:Y:S02]  /*1af0*/  ISETP.LT.U32.AND.EX P4, PT, R25, UR11, P2, P4 ;  /* 0x0000000b19007c0c */ /* 0x000fe40009781140 */
[----:B------:R-:W-:-:S04]  /*1b00*/  ISETP.GE.U32.AND.EX P3, PT, R8, UR11, PT, P3 ;  /* 0x0000000b08007c0c */ /* 0x000fc8000bf66130 */
[----:B------:R-:W-:-:S04]  /*1b10*/  ISETP.GT.AND P2, PT, R18, -0x1, !P3 ;  /* 0xffffffff1200780c */ /* 0x000fc80005f44270 */
[----:B------:R-:W-:-:S13]  /*1b20*/  PLOP3.LUT P2, PT, P4, P2, PT, 0x80, 0x8 ;  /* 0x000000000008781c */ /* 0x000fda0002745070 */
[----:B------:R-:W-:Y:S05]  /*1b30*/  @!P2 BRA `(.L_x_6) ;  /* 0x00000000004ca947 */ /* 0x000fea0003800000 */
[----:B------:R-:W1:Y:S01]  /*1b40*/  LDC.64 R10, c[0x0][0x380] ;  /* 0x0000e000ff0a7b82 */ /* 0x000e620000000a00 */
[----:B------:R-:W-:Y:S02]  /*1b50*/  IMAD R17, R4, UR10, RZ ;  /* 0x0000000a04117c24 */ /* 0x000fe4000f8e02ff */
[----:B------:R-:W-:Y:S02]  /*1b60*/  IMAD R15, R5, R12, RZ ;  /* 0x0000000c050f7224 */ /* 0x000fe400078e02ff */
[----:B------:R-:W-:Y:S02]  /*1b70*/  IMAD.MOV.U32 R4, RZ, RZ, R18 ;  /* 0x000000ffff047224 */ /* 0x000fe400078e0012 */
[----:B------:R-:W-:Y:S01]  /*1b80*/  IMAD.MOV.U32 R5, RZ, RZ, RZ ;  /* 0x000000ffff057224 */ /* 0x000fe200078e00ff */
[----:B------:R-:W2:Y:S01]  /*1b90*/  LDC.64 R8, c[0x0][0x388] ;  /* 0x0000e200ff087b82 */ /* 0x000ea20000000a00 */
[C---:B------:R-:W-:Y:S02]  /*1ba0*/  IMAD R17, R16.reuse, UR11, R17 ;  /* 0x0000000b10117c24 */ /* 0x040fe4000f8e0211 */
[----:B------:R-:W-:-:S04]  /*1bb0*/  IMAD.WIDE.U32 R4, R16, UR10, R4 ;  /* 0x0000000a10047c25 */ /* 0x000fc8000f8e0004 */
[----:B0-----:R-:W-:-:S04]  /*1bc0*/  IMAD.WIDE.U32 R6, R14, R12, R6 ;  /* 0x0000000c0e067225 */ /* 0x001fc800078e0006 */
[----:B------:R-:W-:Y:S02]  /*1bd0*/  IMAD R15, R14, R13, R15 ;  /* 0x0000000d0e0f7224 */ /* 0x000fe400078e020f */
[----:B------:R-:W-:Y:S02]  /*1be0*/  IMAD.IADD R14, R17, 0x1, R5 ;  /* 0x00000001110e7824 */ /* 0x000fe400078e0205 */
[----:B------:R-:W-:Y:S01]  /*1bf0*/  IMAD.IADD R5, R15, 0x1, R7 ;  /* 0x000000010f057824 */ /* 0x000fe200078e0207 */
[----:B-1----:R-:W-:-:S04]  /*1c00*/  LEA R10, P2, R4, R10, 0x2 ;  /* 0x0000000a040a7211 */ /* 0x002fc800078410ff */
[----:B------:R-:W-:Y:S02]  /*1c10*/  LEA.HI.X R11, R4, R11, R14, 0x2, P2 ;  /* 0x0000000b040b7211 */ /* 0x000fe400010f140e */
[----:B--2---:R-:W-:-:S04]  /*1c20*/  LEA R8, P3, R6, R8, 0x2 ;  /* 0x0000000806087211 */ /* 0x004fc800078610ff */
[----:B------:R-:W2:Y:S01]  /*1c30*/  LDG.E.CONSTANT R11, desc[UR14][R10.64] ;  /* 0x0000000e0a0b7981 */ /* 0x000ea2000c1e9900 */
[----:B------:R-:W-:-:S05]  /*1c40*/  LEA.HI.X R9, R6, R9, R5, 0x2, P3 ;  /* 0x0000000906097211 */ /* 0x000fca00018f1405 */
[----:B------:R-:W2:Y:S02]  /*1c50*/  LDG.E.CONSTANT R8, desc[UR14][R8.64] ;  /* 0x0000000e08087981 */ /* 0x000ea4000c1e9900 */
[----:B--2---:R-:W-:-:S07]  /*1c60*/  FFMA R2, R11, R8, R2 ;  /* 0x000000080b027223 */ /* 0x004fce0000000002 */
.L_x_6:
[----:B------:R-:W-:Y:S05]  /*1c70*/  BSYNC.RECONVERGENT B0 ;  /* 0x0000000000007941 */ /* 0x000fea0003800200 */
.L_x_3:
[----:B------:R-:W-:Y:S05]  /*1c80*/  @!P1 BRA `(.L_x_7) ;  /* 0xffffffe400ac9947 */ /* 0x000fea000383ffff */
[----:B------:R-:W-:-:S04]  /*1c90*/  UIADD3 UR6, UP0, UPT, UR6, 0x1, URZ ;  /* 0x0000000106067890 */ /* 0x000fc8000ff1e0ff */
[----:B------:R-:W-:Y:S02]  /*1ca0*/  UIADD3.X UR7, UPT, UPT, URZ, UR7, URZ, UP0, !UPT ;  /* 0x00000007ff077290 */ /* 0x000fe400087fe4ff */
[----:B------:R-:W-:-:S04]  /*1cb0*/  ISETP.LE.U32.AND P0, PT, R12, UR6, PT ;  /* 0x000000060c007c0c */ /* 0x000fc8000bf03070 */
[----:B------:R-:W-:-:S05]  /*1cc0*/  IMAD.U32 R4, RZ, RZ, UR7 ;  /* 0x00000007ff047e24 */ /* 0x000fca000f8e00ff */
[----:B------:R-:W-:-:S13]  /*1cd0*/  ISETP.GE.U32.AND.EX P0, PT, R4, R13, PT, P0 ;  /* 0x0000000d0400720c */ /* 0x000fda0003f06100 */
[----:B------:R-:W-:Y:S05]  /*1ce0*/  @!P0 BRA `(.L_x_8) ;  /* 0xffffffe400648947 */ /* 0x000fea000383ffff */
.L_x_0:
[----:B------:R-:W-:Y:S01]  /*1cf0*/  SHF.R.S32.HI R3, RZ, 0x1f, R0 ;  /* 0x0000001fff037819 */ /* 0x000fe20000011400 */
[----:B------:R-:W-:Y:S01]  /*1d00*/  IMAD.MOV.U32 R23, RZ, RZ, RZ ;  /* 0x000000ffff177224 */ /* 0x000fe200078e00ff */
[----:B------:R-:W1:Y:S01]  /*1d10*/  LDCU.64 UR4, c[0x0][0x390] ;  /* 0x00007200ff0477ac */ /* 0x000e620008000a00 */
[----:B------:R-:W-:Y:S02]  /*1d20*/  IMAD.MOV.U32 R21, RZ, RZ, RZ ;  /* 0x000000ffff157224 */ /* 0x000fe400078e00ff */
[----:B------:R-:W-:Y:S02]  /*1d30*/  IMAD R3, R3, UR10, RZ ;  /* 0x0000000a03037c24 */ /* 0x000fe4000f8e02ff */
[----:B------:R-:W-:-:S04]  /*1d40*/  IMAD.WIDE.U32 R22, R0, UR10, R22 ;  /* 0x0000000a00167c25 */ /* 0x000fc8000f8e0016 */
[----:B------:R-:W-:Y:S02]  /*1d50*/  IMAD R3, R0, UR11, R3 ;  /* 0x0000000b00037c24 */ /* 0x000fe4000f8e0203 */
[----:B------:R-:W-:-:S04]  /*1d60*/  IMAD.WIDE.U32 R20, R22, UR10, R20 ;  /* 0x0000000a16147c25 */ /* 0x000fc8000f8e0014 */
[----:B------:R-:W-:Y:S01]  /*1d70*/  IMAD.IADD R0, R23, 0x1, R3 ;  /* 0x0000000117007824 */ /* 0x000fe200078e0203 */
[----:B-1----:R-:W-:-:S03]  /*1d80*/  LEA R4, P0, R20, UR4, 0x2 ;  /* 0x0000000414047c11 */ /* 0x002fc6000f8010ff */
[----:B------:R-:W-:-:S04]  /*1d90*/  IMAD R3, R0, UR10, RZ ;  /* 0x0000000a00037c24 */ /* 0x000fc8000f8e02ff */
[----:B------:R-:W-:-:S04]  /*1da0*/  IMAD R3, R22, UR11, R3 ;  /* 0x0000000b16037c24 */ /* 0x000fc8000f8e0203 */
[----:B------:R-:W-:-:S05]  /*1db0*/  IMAD.IADD R3, R21, 0x1, R3 ;  /* 0x0000000115037824 */ /* 0x000fca00078e0203 */
[----:B------:R-:W-:-:S05]  /*1dc0*/  LEA.HI.X R5, R20, UR5, R3, 0x2, P0 ;  /* 0x0000000514057c11 */ /* 0x000fca00080f1403 */
[----:B------:R-:W-:Y:S01]  /*1dd0*/  STG.E desc[UR14][R4.64], R2 ;  /* 0x0000000204007986 */ /* 0x000fe2000c10190e */
[----:B------:R-:W-:Y:S05]  /*1de0*/  EXIT ;  /* 0x000000000000794d */ /* 0x000fea0003800000 */
.L_x_9:
[----:B------:R-:W-:-:S00]  /*1df0*/  BRA `(.L_x_9) ;  /* 0xfffffffc00fc7947 */ /* 0x000fc0000383ffff */
[----:B------:R-:W-:-:S00]  /*1e00*/  NOP ;  /* 0x0000000000007918 */ /* 0x000fc00000000000 */
[----:B------:R-:W-:-:S00]  /*1e10*/  NOP ;  /* 0x0000000000007918 */ /* 0x000fc00000000000 */
[----:B------:R-:W-:-:S00]  /*1e20*/  NOP ;  /* 0x0000000000007918 */ /* 0x000fc00000000000 */
[----:B------:R-:W-:-:S00]  /*1e30*/  NOP ;  /* 0x0000000000007918 */ /* 0x000fc00000000000 */
[----:B------:R-:W-:-:S00]  /*1e40*/  NOP ;  /* 0x0000000000007918 */ /* 0x000fc00000000000 */
[----:B------:R-:W-:-:S00]  /*1e50*/  NOP ;  /* 0x0000000000007918 */ /* 0x000fc00000000000 */
[----:B------:R-:W-:-:S00]  /*1e60*/  NOP ;  /* 0x0000000000007918 */ /* 0x000fc00000000000 */
[----:B------:R-:W-:-:S00]  /*1e70*/  NOP ;  /* 0x0000000000007918 */ /* 0x000fc00000000000 */
.L_x_10:


//--------------------- .nv.shared.reserved.0     --------------------------
	.section	.nv.shared.reserved.0,"aw",@nobits
	.weak		__nv_reservedSMEM_offset_0_alias
	.size		__nv_reservedSMEM_offset_0_alias, 0, 64
	.other		__nv_reservedSMEM_offset_0_alias,@"STO_CUDA_RESERVED_SHARED STV_DEFAULT"
__nv_reservedSMEM_offset_0_alias:
	.zero		0
	.zero		64


//--------------------- .nv.constant0._Z13conv3d_kernelPKfS0_Pfmm --------------------------
	.section	.nv.constant0._Z13conv3d_kernelPKfS0_Pfmm,"a",@progbits
	.sectionflags	@""
	.align	4
.nv.constant0._Z13conv3d_kernelPKfS0_Pfmm:
	.zero		936


//--------------------- SYMBOLS --------------------------

	.type		.nv.reservedSmem.offset0,@object
	.size		.nv.reservedSmem.offset0,0x4
